def attn_fwd(
    Q,
    K,
    V,
    Out,
    Lse,
    sm_scale,
    stride_qz,
    stride_qh,
    stride_qm,
    stride_qk,
    stride_kz,
    stride_kh,
    stride_kn,
    stride_kk,
    stride_vz,
    stride_vh,
    stride_vn,
    stride_vk,
    stride_oz,
    stride_oh,
    stride_om,
    stride_ok,
    seqlen_q,
    seqlen_k,
    BLOCK_M: tl.constexpr,
    BLOCK_N: tl.constexpr,
    HEAD_DIM: tl.constexpr,
    CAUSAL: tl.constexpr,
):
    start_m = tl.program_id(0)
    off_hz = tl.program_id(1)
    q_off = off_hz * stride_qh
    k_off = off_hz * stride_kh
    v_off = off_hz * stride_vh
    offs_m = start_m * BLOCK_M + tl.arange(0, BLOCK_M)
    offs_d = tl.arange(0, HEAD_DIM)
    offs_n = tl.arange(0, BLOCK_N)
    q_ptrs = Q + q_off + offs_m[:, None] * stride_qm + offs_d[None, :] * stride_qk
    k_ptrs = K + k_off + offs_d[:, None] * stride_kk + offs_n[None, :] * stride_kn
    v_ptrs = V + v_off + offs_n[:, None] * stride_vn + offs_d[None, :] * stride_vk
    m_i = tl.full([BLOCK_M], float("-inf"), dtype=tl.float32)
    l_i = tl.zeros([BLOCK_M], dtype=tl.float32) + 1.0
    acc = tl.zeros([BLOCK_M, HEAD_DIM], dtype=tl.float32)
    q = tl.load(q_ptrs)
    acc, l_i, m_i = _attn_fwd_inner(
        acc,
        l_i,
        m_i,
        q,
        k_ptrs,
        v_ptrs,
        sm_scale,
        stride_kn,
        stride_vn,
        start_m,
        seqlen_k,
        BLOCK_M,
        BLOCK_N,
        HEAD_DIM,
        CAUSAL,
    )
    acc = acc / l_i[:, None]
    lse = m_i + tl.math.log2(l_i) / 1.4426950408889634
    o_ptrs = (
        Out
        + off_hz * stride_oh
        + offs_m[:, None] * stride_om
        + offs_d[None, :] * stride_ok
    )
    tl.store(o_ptrs, acc.to(Out.dtype.element_ty))
    tl.store(Lse + off_hz * seqlen_q + offs_m, lse)

# config = {"BLOCK_M": 64, "BLOCK_N": 32, "HEAD_DIM": 64, "arch": "sm_100", "causal": false, "dtype": "fp16", "num_stages": 2, "num_warps": 4}
# arch = sm_100


// ===== COMPILED SASS (sm_100a) =====

	.target	sm_100a

	.elftype	@"ET_EXEC"


//--------------------- .note.nv.tkinfo           --------------------------
	.section	.note.nv.tkinfo,"",@"SHT_NOTE"
	.sectionflags	@"SHF_NOTE_NV_TKINFO"
	.tkinfo
        /*0018*/ 	.word	0x00000081
        /*0030*/ 	.string	""
        /*0030*/ 	.string	"ptxas-blackwell"
        /*0030*/ 	.string	"Cuda compilation tools, release 12.9, V12.9.86"
        /*0030*/ 	.string	"Build cuda_12.9.r12.9/compiler.36037853_0"
        /*0030*/ 	.string	"-v  -suppress-debug-info  -lineinfo  -arch sm_100a "



//--------------------- .note.nv.cuver            --------------------------
	.section	.note.nv.cuver,"",@"SHT_NOTE"
	.sectionflags	@"SHF_NOTE_NV_CUVER"
        /*0018*/ 	.short	0x0001
        /*001a*/ 	.short	0x0064
        /*001c*/ 	.short	0x0001
        /*001e*/ 	.short	0x0000
        /*0020*/ 	.short	0x0001
        /*0022*/ 	.short	0x0000


//--------------------- .nv.info                  --------------------------
	.section	.nv.info,"",@"SHT_CUDA_INFO"
	.align	4


	//----- nvinfo : EIATTR_REGCOUNT
	.align		4
        /*0000*/ 	.byte	0x04, 0x2f
        /*0002*/ 	.short	(.L_5 - .L_4)
	.align		4
.L_4:
        /*0004*/ 	.word	index@(attn_fwd)
        /*0008*/ 	.word	0x00000080


	//----- nvinfo : EIATTR_FRAME_SIZE
	.align		4
.L_5:
        /*000c*/ 	.byte	0x04, 0x11
        /*000e*/ 	.short	(.L_7 - .L_6)
	.align		4
.L_6:
        /*0010*/ 	.word	index@($__internal_2_$__cuda_sm10x_tcgen05_guardrail_trap_unallocated_columns_being_dealloced)
        /*0014*/ 	.word	0x00000000


	//----- nvinfo : EIATTR_FRAME_SIZE
	.align		4
.L_7:
        /*0018*/ 	.byte	0x04, 0x11
        /*001a*/ 	.short	(.L_9 - .L_8)
	.align		4
.L_8:
        /*001c*/ 	.word	index@($__internal_1_$__cuda_sm10x_tcgen05_guardrail_trap_phase_invalid_during_alloc)
        /*0020*/ 	.word	0x00000000


	//----- nvinfo : EIATTR_FRAME_SIZE
	.align		4
.L_9:
        /*0024*/ 	.byte	0x04, 0x11
        /*0026*/ 	.short	(.L_11 - .L_10)
	.align		4
.L_10:
        /*0028*/ 	.word	index@($__internal_0_$__cuda_sm10x_tcgen05_guardrail_trap_col_being_dealloced_not_returned_by_alloc)
        /*002c*/ 	.word	0x00000000


	//----- nvinfo : EIATTR_FRAME_SIZE
	.align		4
.L_11:
        /*0030*/ 	.byte	0x04, 0x11
        /*0032*/ 	.short	(.L_13 - .L_12)
	.align		4
.L_12:
        /*0034*/ 	.word	index@(attn_fwd)
        /*0038*/ 	.word	0x00000000


	//----- nvinfo : EIATTR_MIN_STACK_SIZE
	.align		4
.L_13:
        /*003c*/ 	.byte	0x04, 0x12
        /*003e*/ 	.short	(.L_15 - .L_14)
	.align		4
.L_14:
        /*0040*/ 	.word	index@(attn_fwd)
        /*0044*/ 	.word	0x00000000
.L_15:


//--------------------- .nv.info.attn_fwd         --------------------------
	.section	.nv.info.attn_fwd,"",@"SHT_CUDA_INFO"
	.sectionflags	@""
	.align	4


	//----- nvinfo : EIATTR_CUDA_API_VERSION
	.align		4
        /*0000*/ 	.byte	0x04, 0x37
        /*0002*/ 	.short	(.L_17 - .L_16)
.L_16:
        /*0004*/ 	.word	0x00000081


	//----- nvinfo : EIATTR_KPARAM_INFO
	.align		4
.L_17:
        /*0008*/ 	.byte	0x04, 0x17
        /*000a*/ 	.short	(.L_19 - .L_18)
.L_18:
        /*000c*/ 	.word	0x00000000
        /*0010*/ 	.short	0x0019
        /*0012*/ 	.short	0x0080
        /*0014*/ 	.byte	0x00, 0xf4, 0x21, 0x00


	//----- nvinfo : EIATTR_KPARAM_INFO
	.align		4
.L_19:
        /*0018*/ 	.byte	0x04, 0x17
        /*001a*/ 	.short	(.L_21 - .L_20)
.L_20:
        /*001c*/ 	.word	0x00000000
        /*0020*/ 	.short	0x0018
        /*0022*/ 	.short	0x0078
        /*0024*/ 	.byte	0x00, 0xf4, 0x21, 0x00


	//----- nvinfo : EIATTR_KPARAM_INFO
	.align		4
.L_21:
        /*0028*/ 	.byte	0x04, 0x17
        /*002a*/ 	.short	(.L_23 - .L_22)
.L_22:
        /*002c*/ 	.word	0x00000000
        /*0030*/ 	.short	0x0017
        /*0032*/ 	.short	0x0070
        /*0034*/ 	.byte	0x00, 0xf0, 0x11, 0x00


	//----- nvinfo : EIATTR_KPARAM_INFO
	.align		4
.L_23:
        /*0038*/ 	.byte	0x04, 0x17
        /*003a*/ 	.short	(.L_25 - .L_24)
.L_24:
        /*003c*/ 	.word	0x00000000
        /*0040*/ 	.short	0x0016
        /*0042*/ 	.short	0x006c
        /*0044*/ 	.byte	0x00, 0xf0, 0x11, 0x00


	//----- nvinfo : EIATTR_KPARAM_INFO
	.align		4
.L_25:
        /*0048*/ 	.byte	0x04, 0x17
        /*004a*/ 	.short	(.L_27 - .L_26)
.L_26:
        /*004c*/ 	.word	0x00000000
        /*0050*/ 	.short	0x0015
        /*0052*/ 	.short	0x0068
        /*0054*/ 	.byte	0x00, 0xf0, 0x11, 0x00


	//----- nvinfo : EIATTR_KPARAM_INFO
	.align		4
.L_27:
        /*0058*/ 	.byte	0x04, 0x17
        /*005a*/ 	.short	(.L_29 - .L_28)
.L_28:
        /*005c*/ 	.word	0x00000000
        /*0060*/ 	.short	0x0014
        /*0062*/ 	.short	0x0064
        /*0064*/ 	.byte	0x00, 0xf0, 0x11, 0x00


	//----- nvinfo : EIATTR_KPARAM_INFO
	.align		4
.L_29:
        /*0068*/ 	.byte	0x04, 0x17
        /*006a*/ 	.short	(.L_31 - .L_30)
.L_30:
        /*006c*/ 	.word	0x00000000
        /*0070*/ 	.short	0x0013
        /*0072*/ 	.short	0x0060
        /*0074*/ 	.byte	0x00, 0xf0, 0x11, 0x00


	//----- nvinfo : EIATTR_KPARAM_INFO
	.align		4
.L_31:
        /*0078*/ 	.byte	0x04, 0x17
        /*007a*/ 	.short	(.L_33 - .L_32)
.L_32:
        /*007c*/ 	.word	0x00000000
        /*0080*/ 	.short	0x0012
        /*0082*/ 	.short	0x005c
        /*0084*/ 	.byte	0x00, 0xf0, 0x11, 0x00


	//----- nvinfo : EIATTR_KPARAM_INFO
	.align		4
.L_33:
        /*0088*/ 	.byte	0x04, 0x17
        /*008a*/ 	.short	(.L_35 - .L_34)
.L_34:
        /*008c*/ 	.word	0x00000000
        /*0090*/ 	.short	0x0011
        /*0092*/ 	.short	0x0058
        /*0094*/ 	.byte	0x00, 0xf0, 0x11, 0x00


	//----- nvinfo : EIATTR_KPARAM_INFO
	.align		4
.L_35:
        /*0098*/ 	.byte	0x04, 0x17
        /*009a*/ 	.short	(.L_37 - .L_36)
.L_36:
        /*009c*/ 	.word	0x00000000
        /*00a0*/ 	.short	0x0010
        /*00a2*/ 	.short	0x0054
        /*00a4*/ 	.byte	0x00, 0xf0, 0x11, 0x00


	//----- nvinfo : EIATTR_KPARAM_INFO
	.align		4
.L_37:
        /*00a8*/ 	.byte	0x04, 0x17
        /*00aa*/ 	.short	(.L_39 - .L_38)
.L_38:
        /*00ac*/ 	.word	0x00000000
        /*00b0*/ 	.short	0x000f
        /*00b2*/ 	.short	0x0050
        /*00b4*/ 	.byte	0x00, 0xf0, 0x11, 0x00


	//----- nvinfo : EIATTR_KPARAM_INFO
	.align		4
.L_39:
        /*00b8*/ 	.byte	0x04, 0x17
        /*00ba*/ 	.short	(.L_41 - .L_40)
.L_40:
        /*00bc*/ 	.word	0x00000000
        /*00c0*/ 	.short	0x000e
        /*00c2*/ 	.short	0x004c
        /*00c4*/ 	.byte	0x00, 0xf0, 0x11, 0x00


	//----- nvinfo : EIATTR_KPARAM_INFO
	.align		4
.L_41:
        /*00c8*/ 	.byte	0x04, 0x17
        /*00ca*/ 	.short	(.L_43 - .L_42)
.L_42:
        /*00cc*/ 	.word	0x00000000
        /*00d0*/ 	.short	0x000d
        /*00d2*/ 	.short	0x0048
        /*00d4*/ 	.byte	0x00, 0xf0, 0x11, 0x00


	//----- nvinfo : EIATTR_KPARAM_INFO
	.align		4
.L_43:
        /*00d8*/ 	.byte	0x04, 0x17
        /*00da*/ 	.short	(.L_45 - .L_44)
.L_44:
        /*00dc*/ 	.word	0x00000000
        /*00e0*/ 	.short	0x000c
        /*00e2*/ 	.short	0x0044
        /*00e4*/ 	.byte	0x00, 0xf0, 0x11, 0x00


	//----- nvinfo : EIATTR_KPARAM_INFO
	.align		4
.L_45:
        /*00e8*/ 	.byte	0x04, 0x17
        /*00ea*/ 	.short	(.L_47 - .L_46)
.L_46:
        /*00ec*/ 	.word	0x00000000
        /*00f0*/ 	.short	0x000b
        /*00f2*/ 	.short	0x0040
        /*00f4*/ 	.byte	0x00, 0xf0, 0x11, 0x00


	//----- nvinfo : EIATTR_KPARAM_INFO
	.align		4
.L_47:
        /*00f8*/ 	.byte	0x04, 0x17
        /*00fa*/ 	.short	(.L_49 - .L_48)
.L_48:
        /*00fc*/ 	.word	0x00000000
        /*0100*/ 	.short	0x000a
        /*0102*/ 	.short	0x003c
        /*0104*/ 	.byte	0x00, 0xf0, 0x11, 0x00


	//----- nvinfo : EIATTR_KPARAM_INFO
	.align		4
.L_49:
        /*0108*/ 	.byte	0x04, 0x17
        /*010a*/ 	.short	(.L_51 - .L_50)
.L_50:
        /*010c*/ 	.word	0x00000000
        /*0110*/ 	.short	0x0009
        /*0112*/ 	.short	0x0038
        /*0114*/ 	.byte	0x00, 0xf0, 0x11, 0x00


	//----- nvinfo : EIATTR_KPARAM_INFO
	.align		4
.L_51:
        /*0118*/ 	.byte	0x04, 0x17
        /*011a*/ 	.short	(.L_53 - .L_52)
.L_52:
        /*011c*/ 	.word	0x00000000
        /*0120*/ 	.short	0x0008
        /*0122*/ 	.short	0x0034
        /*0124*/ 	.byte	0x00, 0xf0, 0x11, 0x00


	//----- nvinfo : EIATTR_KPARAM_INFO
	.align		4
.L_53:
        /*0128*/ 	.byte	0x04, 0x17
        /*012a*/ 	.short	(.L_55 - .L_54)
.L_54:
        /*012c*/ 	.word	0x00000000
        /*0130*/ 	.short	0x0007
        /*0132*/ 	.short	0x0030
        /*0134*/ 	.byte	0x00, 0xf0, 0x11, 0x00


	//----- nvinfo : EIATTR_KPARAM_INFO
	.align		4
.L_55:
        /*0138*/ 	.byte	0x04, 0x17
        /*013a*/ 	.short	(.L_57 - .L_56)
.L_56:
        /*013c*/ 	.word	0x00000000
        /*0140*/ 	.short	0x0006
        /*0142*/ 	.short	0x002c
        /*0144*/ 	.byte	0x00, 0xf0, 0x11, 0x00


	//----- nvinfo : EIATTR_KPARAM_INFO
	.align		4
.L_57:
        /*0148*/ 	.byte	0x04, 0x17
        /*014a*/ 	.short	(.L_59 - .L_58)
.L_58:
        /*014c*/ 	.word	0x00000000
        /*0150*/ 	.short	0x0005
        /*0152*/ 	.short	0x0028
        /*0154*/ 	.byte	0x00, 0xf0, 0x11, 0x00


	//----- nvinfo : EIATTR_KPARAM_INFO
	.align		4
.L_59:
        /*0158*/ 	.byte	0x04, 0x17
        /*015a*/ 	.short	(.L_61 - .L_60)
.L_60:
        /*015c*/ 	.word	0x00000000
        /*0160*/ 	.short	0x0004
        /*0162*/ 	.short	0x0020
        /*0164*/ 	.byte	0x00, 0xf4, 0x21, 0x00


	//----- nvinfo : EIATTR_KPARAM_INFO
	.align		4
.L_61:
        /*0168*/ 	.byte	0x04, 0x17
        /*016a*/ 	.short	(.L_63 - .L_62)
.L_62:
        /*016c*/ 	.word	0x00000000
        /*0170*/ 	.short	0x0003
        /*0172*/ 	.short	0x0018
        /*0174*/ 	.byte	0x00, 0xf4, 0x21, 0x00


	//----- nvinfo : EIATTR_KPARAM_INFO
	.align		4
.L_63:
        /*0178*/ 	.byte	0x04, 0x17
        /*017a*/ 	.short	(.L_65 - .L_64)
.L_64:
        /*017c*/ 	.word	0x00000000
        /*0180*/ 	.short	0x0002
        /*0182*/ 	.short	0x0010
        /*0184*/ 	.byte	0x00, 0xf4, 0x21, 0x00


	//----- nvinfo : EIATTR_KPARAM_INFO
	.align		4
.L_65:
        /*0188*/ 	.byte	0x04, 0x17
        /*018a*/ 	.short	(.L_67 - .L_66)
.L_66:
        /*018c*/ 	.word	0x00000000
        /*0190*/ 	.short	0x0001
        /*0192*/ 	.short	0x0008
        /*0194*/ 	.byte	0x00, 0xf4, 0x21, 0x00


	//----- nvinfo : EIATTR_KPARAM_INFO
	.align		4
.L_67:
        /*0198*/ 	.byte	0x04, 0x17
        /*019a*/ 	.short	(.L_69 - .L_68)
.L_68:
        /*019c*/ 	.word	0x00000000
        /*01a0*/ 	.short	0x0000
        /*01a2*/ 	.short	0x0000
        /*01a4*/ 	.byte	0x00, 0xf4, 0x21, 0x00


	//----- nvinfo : EIATTR_AT_ENTRY_FRAGMENTS
	.align		4
.L_69:
        /*01a8*/ 	.byte	0x04, 0x4f
        /*01aa*/ 	.short	(.L_71 - .L_70)


	//   ....[0]....
.L_70:
        /*01ac*/ 	.word	0x00000004


	//----- nvinfo : EIATTR_RESERVED_SMEM_USED
	.align		4
.L_71:
        /*01b0*/ 	.byte	0x01, 0x41
	.zero		2


	//----- nvinfo : EIATTR_SPARSE_MMA_MASK
	.align		4
        /*01b4*/ 	.byte	0x03, 0x50
        /*01b6*/ 	.short	0x0000


	//----- nvinfo : EIATTR_TCGEN05_1CTA_USED
	.align		4
        /*01b8*/ 	.byte	0x01, 0x51
	.zero		2


	//----- nvinfo : EIATTR_MAXREG_COUNT
	.align		4
        /*01bc*/ 	.byte	0x03, 0x1b
        /*01be*/ 	.short	0x00ff


	//----- nvinfo : EIATTR_NUM_BARRIERS
	.align		4
        /*01c0*/ 	.byte	0x02, 0x4c
        /*01c2*/ 	.byte	0x01
	.zero		1


	//----- nvinfo : EIATTR_INT_WARP_WIDE_INSTR_OFFSETS
	.align		4
        /*01c4*/ 	.byte	0x04, 0x31
        /*01c6*/ 	.short	(.L_73 - .L_72)


	//   ....[0]....
.L_72:
        /*01c8*/ 	.word	0x00001270


	//   ....[1]....
        /*01cc*/ 	.word	0x00001280


	//   ....[2]....
        /*01d0*/ 	.word	0x00001710


	//   ....[3]....
        /*01d4*/ 	.word	0x00001a70


	//   ....[4]....
        /*01d8*/ 	.word	0x000031d0


	//   ....[5]....
        /*01dc*/ 	.word	0x00005ba0


	//   ....[6]....
        /*01e0*/ 	.word	0x00005bf0


	//----- nvinfo : EIATTR_COOP_GROUP_MASK_REGIDS
	.align		4
.L_73:
        /*01e4*/ 	.byte	0x04, 0x29
        /*01e6*/ 	.short	(.L_75 - .L_74)


	//   ....[0]....
.L_74:
        /*01e8*/ 	.word	0xffffffff


	//   ....[1]....
        /*01ec*/ 	.word	0xffffffff


	//   ....[2]....
        /*01f0*/ 	.word	0xffffffff


	//   ....[3]....
        /*01f4*/ 	.word	0xffffffff


	//   ....[4]....
        /*01f8*/ 	.word	0xffffffff


	//   ....[5]....
        /*01fc*/ 	.word	0xffffffff


	//   ....[6]....
        /*0200*/ 	.word	0xffffffff


	//   ....[7]....
        /*0204*/ 	.word	0xffffffff


	//----- nvinfo : EIATTR_COOP_GROUP_INSTR_OFFSETS
	.align		4
.L_75:
        /*0208*/ 	.byte	0x04, 0x28
        /*020a*/ 	.short	(.L_77 - .L_76)


	//   ....[0]....
.L_76:
        /*020c*/ 	.word	0x00000050


	//   ....[1]....
        /*0210*/ 	.word	0x00000310


	//   ....[2]....
        /*0214*/ 	.word	0x00002280


	//   ....[3]....
        /*0218*/ 	.word	0x00002760


	//   ....[4]....
        /*021c*/ 	.word	0x000036a0


	//   ....[5]....
        /*0220*/ 	.word	0x00003ad0


	//   ....[6]....
        /*0224*/ 	.word	0x00005a30


	//   ....[7]....
        /*0228*/ 	.word	0x00005ca0


	//----- nvinfo : EIATTR_VRC_CTA_INIT_COUNT
	.align		4
.L_77:
        /*022c*/ 	.byte	0x02, 0x4a
        /*022e*/ 	.byte	0x80
	.zero		1


	//----- nvinfo : EIATTR_MBARRIER_INSTR_OFFSETS
	.align		4
        /*0230*/ 	.byte	0x04, 0x39
        /*0232*/ 	.short	(.L_79 - .L_78)


	//   ....[0]....
.L_78:
        /*0234*/ 	.word	0x000015c0
        /*0238*/ 	.word	0x000000ff
        /*023c*/ 	.word	0x00000000
        /*0240*/ 	.short	0x0100
        /*0242*/ 	.byte	0x0f
	.zero		1


	//   ....[1]....
        /*0244*/ 	.word	0x00001a50
        /*0248*/ 	.word	0x000000ff
        /*024c*/ 	.word	0x00005008
        /*0250*/ 	.short	0x0100
        /*0252*/ 	.byte	0x0c
	.zero		1


	//   ....[2]....
        /*0254*/ 	.word	0x00001d70
        /*0258*/ 	.word	0x000000ff
        /*025c*/ 	.word	0x00003000
        /*0260*/ 	.short	0x0100
        /*0262*/ 	.byte	0x0c
	.zero		1


	//   ....[3]....
        /*0264*/ 	.word	0x00001fd0
        /*0268*/ 	.word	0x000000ff
        /*026c*/ 	.word	0x00003000
        /*0270*/ 	.short	0x010a
        /*0272*/ 	.byte	0x0c
	.zero		1


	//   ....[4]....
        /*0274*/ 	.word	0x00002030
        /*0278*/ 	.word	0x000000ff
        /*027c*/ 	.word	0x00003000
        /*0280*/ 	.short	0x0108
        /*0282*/ 	.byte	0x0c
	.zero		1


	//   ....[5]....
        /*0284*/ 	.word	0x00003310
        /*0288*/ 	.word	0x000000ff
        /*028c*/ 	.word	0x00005010
        /*0290*/ 	.short	0x0100
        /*0292*/ 	.byte	0x0c
	.zero		1


	//   ....[6]....
        /*0294*/ 	.word	0x00003490
        /*0298*/ 	.word	0x000000ff
        /*029c*/ 	.word	0x00005010
        /*02a0*/ 	.short	0x010a
        /*02a2*/ 	.byte	0x0c
	.zero		1


	//   ....[7]....
        /*02a4*/ 	.word	0x000034f0
        /*02a8*/ 	.word	0x000000ff
        /*02ac*/ 	.word	0x00005010
        /*02b0*/ 	.short	0x0108
        /*02b2*/ 	.byte	0x0c
	.zero		1


	//   ....[8]....
        /*02b4*/ 	.word	0x00003560
        /*02b8*/ 	.word	0x000000ff
        /*02bc*/ 	.word	0x00000000
        /*02c0*/ 	.short	0x010a
        /*02c2*/ 	.byte	0x0f
	.zero		1


	//   ....[9]....
        /*02c4*/ 	.word	0x000043e0
        /*02c8*/ 	.word	0x000000ff
        /*02cc*/ 	.word	0x00000000
        /*02d0*/ 	.short	0x010a
        /*02d2*/ 	.byte	0x0f
	.zero		1


	//   ....[10]....
        /*02d4*/ 	.word	0x00004530
        /*02d8*/ 	.word	0x000000ff
        /*02dc*/ 	.word	0x00005000
        /*02e0*/ 	.short	0x0108
        /*02e2*/ 	.byte	0x0c
	.zero		1


	//   ....[11]....
        /*02e4*/ 	.word	0x00004640
        /*02e8*/ 	.word	0x000000ff
        /*02ec*/ 	.word	0x00005008
        /*02f0*/ 	.short	0x0108
        /*02f2*/ 	.byte	0x0c
	.zero		1


	//   ....[12]....
        /*02f4*/ 	.word	0x00005cc0
        /*02f8*/ 	.word	0x000000ff
        /*02fc*/ 	.word	0x00003000
        /*0300*/ 	.short	0x010a
        /*0302*/ 	.byte	0x0c
	.zero		1


	//   ....[13]....
        /*0304*/ 	.word	0x00005cf0
        /*0308*/ 	.word	0x000000ff
        /*030c*/ 	.word	0x00005010
        /*0310*/ 	.short	0x010a
        /*0312*/ 	.byte	0x0c
	.zero		1


	//   ....[14]....
        /*0314*/ 	.word	0x00005d20
        /*0318*/ 	.word	0x000000ff
        /*031c*/ 	.word	0x00000000
        /*0320*/ 	.short	0x010a
        /*0322*/ 	.byte	0x0f
	.zero		1


	//   ....[15]....
        /*0324*/ 	.word	0x00005d50
        /*0328*/ 	.word	0x000000ff
        /*032c*/ 	.word	0x00000000
        /*0330*/ 	.short	0x010a
        /*0332*/ 	.byte	0x0f
	.zero		1


	//----- nvinfo : EIATTR_NUM_MBARRIERS
	.align		4
.L_79:
        /*0334*/ 	.byte	0x03, 0x38
        /*0336*/ 	.short	0xffff


	//----- nvinfo : EIATTR_EXIT_INSTR_OFFSETS
	.align		4
        /*0338*/ 	.byte	0x04, 0x1c
        /*033a*/ 	.short	(.L_81 - .L_80)


	//   ....[0]....
.L_80:
        /*033c*/ 	.word	0x00005cb0


	//----- nvinfo : EIATTR_REQNTID
	.align		4
.L_81:
        /*0340*/ 	.byte	0x04, 0x10
        /*0342*/ 	.short	(.L_83 - .L_82)
.L_82:
        /*0344*/ 	.word	0x00000080
        /*0348*/ 	.word	0x00000001
        /*034c*/ 	.word	0x00000001


	//----- nvinfo : EIATTR_CRS_STACK_SIZE
	.align		4
.L_83:
        /*0350*/ 	.byte	0x04, 0x1e
        /*0352*/ 	.short	(.L_85 - .L_84)
.L_84:
        /*0354*/ 	.word	0x00000000


	//----- nvinfo : EIATTR_CBANK_PARAM_SIZE
	.align		4
.L_85:
        /*0358*/ 	.byte	0x03, 0x19
        /*035a*/ 	.short	0x0088


	//----- nvinfo : EIATTR_PARAM_CBANK
	.align		4
        /*035c*/ 	.byte	0x04, 0x0a
        /*035e*/ 	.short	(.L_87 - .L_86)
	.align		4
.L_86:
        /*0360*/ 	.word	index@(.nv.constant0.attn_fwd)
        /*0364*/ 	.short	0x0380
        /*0366*/ 	.short	0x0088


	//----- nvinfo : EIATTR_SW_WAR
	.align		4
.L_87:
        /*0368*/ 	.byte	0x04, 0x36
        /*036a*/ 	.short	(.L_89 - .L_88)
.L_88:
        /*036c*/ 	.word	0x00000008
.L_89:


//--------------------- .nv.compat                --------------------------
	.section	.nv.compat,"",@"SHT_CUDA_COMPAT_INFO"
	.align	4
        /*0000*/ 	.byte	0x02, 0x02, 0x02, 0x00, 0x02, 0x05, 0x05, 0x00, 0x02, 0x03, 0x00, 0x00, 0x02, 0x06, 0x01, 0x00


//--------------------- .nv.callgraph             --------------------------
	.section	.nv.callgraph,"",@"SHT_CUDA_CALLGRAPH"
	.align	4
	.sectionentsize	8
	.align		4
        /*0000*/ 	.word	0x00000000
	.align		4
        /*0004*/ 	.word	0xffffffff
	.align		4
        /*0008*/ 	.word	0x00000000
	.align		4
        /*000c*/ 	.word	0xfffffffe
	.align		4
        /*0010*/ 	.word	0x00000000
	.align		4
        /*0014*/ 	.word	0xfffffffd
	.align		4
        /*0018*/ 	.word	0x00000000
	.align		4
        /*001c*/ 	.word	0xfffffffc


//--------------------- .nv.constant4             --------------------------
	.section	.nv.constant4,"a",@progbits
	.align	8
	.align		8
.nv.constant4:
        /*0000*/ 	.dword	_$_str


//--------------------- .text.attn_fwd            --------------------------
	.section	.text.attn_fwd,"ax",@progbits
	.align	128
        .global         attn_fwd
        .type           attn_fwd,@function
        .size           attn_fwd,(.L_x_28 - attn_fwd)
        .other          attn_fwd,@"STO_CUDA_ENTRY STV_DEFAULT"
attn_fwd:
.text.attn_fwd:
[----:B------:R-:W0:Y:S01]  /*0000*/  LDC R1, c[0x0][0x37c] ;  /* 0x0000df00ff017b82 */ /* 0x000e220000000800 */
[----:B------:R-:W1:Y:S02]  /*0010*/  S2R R0, SR_TID.X ;  /* 0x0000000000007919 */ /* 0x000e640000002100 */
[----:B-1----:R-:W-:-:S13]  /*0020*/  ISETP.GE.U32.AND P0, PT, R0, 0x20, PT ;  /* 0x000000200000780c */ /* 0x002fda0003f06070 */
[----:B------:R-:W-:Y:S05]  /*0030*/  @P0 BRA `(.L_x_0) ;  /* 0x0000000000b80947 */ /* 0x000fea0003800000 */
[----:B------:R-:W1:Y:S01]  /*0040*/  S2UR UR6, SR_CgaCtaId ;  /* 0x00000000000679c3 */ /* 0x000e620000008800 */
[----:B------:R-:W-:Y:S01]  /*0050*/  NOP ;  /* 0x0000000000007918 */ /* 0x000fe20000000000 */
[----:B------:R-:W-:Y:S02]  /*0060*/  UMOV UR4, 0x40 ;  /* 0x0000004000047882 */ /* 0x000fe40000000000 */
[----:B-1----:R-:W-:-:S09]  /*0070*/  ULEA UR4, UR6, UR4, 0x18 ;  /* 0x0000000406047291 */ /* 0x002fd2000f8ec0ff */
[----:B------:R-:W1:Y:S01]  /*0080*/  LDS.U8 R2, [UR4] ;  /* 0x00000004ff027984 */ /* 0x000e620008000000 */
[----:B------:R-:W-:Y:S02]  /*0090*/  UMOV UR4, 0x400 ;  /* 0x0000040000047882 */ /* 0x000fe40000000000 */
[----:B------:R-:W-:Y:S01]  /*00a0*/  ULEA UR4, UR6, UR4, 0x18 ;  /* 0x0000000406047291 */ /* 0x000fe2000f8ec0ff */
[----:B-1----:R-:W-:-:S13]  /*00b0*/  ISETP.NE.AND P1, PT, R2, RZ, PT ;  /* 0x000000ff0200720c */ /* 0x002fda0003f25270 */
[----:B------:R-:W-:Y:S05]  /*00c0*/  @P1 BRA `(.L_x_1) ;  /* 0x00000000007c1947 */ /* 0x000fea0003800000 */
[----:B------:R-:W-:-:S13]  /*00d0*/  ELECT P1, URZ, PT ;  /* 0x0000000000ff782f */ /* 0x000fda0003820000 */
[----:B------:R-:W-:Y:S05]  /*00e0*/  @!P1 BRA `(.L_x_2) ;  /* 0x0000000000849947 */ /* 0x000fea0003800000 */
[----:B------:R-:W-:Y:S01]  /*00f0*/  UMOV UR5, 0x4 ;  /* 0x0000000400057882 */ /* 0x000fe20000000000 */
[----:B------:R-:W-:Y:S02]  /*0100*/  IMAD.MOV.U32 R5, RZ, RZ, 0x1 ;  /* 0x00000001ff057424 */ /* 0x000fe400078e00ff */
[----:B------:R-:W-:Y:S02]  /*0110*/  IMAD.MOV.U32 R3, RZ, RZ, 0xf ;  /* 0x0000000fff037424 */ /* 0x000fe400078e00ff */
[----:B------:R-:W-:Y:S04]  /*0120*/  DEPBAR.LE SB1, 0x36 ;  /* 0x00009d800000791a */ /* 0x000fe80000000000 */
[----:B------:R-:W1:Y:S02]  /*0130*/  UTCATOMSWS.FIND_AND_SET.ALIGN UP0, UR5, UR5 ;  /* 0x00000005000575e3 */ /* 0x000e640008000800 */
[----:B-1----:R-:W-:-:S04]  /*0140*/  PLOP3.LUT P1, PT, PT, PT, UP0, 0x80, 0x8 ;  /* 0x000000000008781c */ /* 0x002fc80003f2f008 */
[----:B------:R-:W-:-:S04]  /*0150*/  SEL R2, RZ, 0xffffffff, !P1 ;  /* 0xffffffffff027807 */ /* 0x000fc80004800000 */
[----:B------:R-:W-:Y:S02]  /*0160*/  ISETP.NE.AND P1, PT, R2, RZ, PT ;  /* 0x000000ff0200720c */ /* 0x000fe40003f25270 */
[----:B------:R-:W-:-:S11]  /*0170*/  MOV R2, UR5 ;  /* 0x0000000500027c02 */ /* 0x000fd60008000f00 */
[----:B------:R-:W-:Y:S05]  /*0180*/  @P1 BRA `(.L_x_3) ;  /* 0x0000000000241947 */ /* 0x000fea0003800000 */
.L_x_4:
[----:B------:R-:W-:Y:S05]  /*0190*/  NANOSLEEP 0x64 ;  /* 0x000000640000795d */ /* 0x000fea0003800000 */
[----:B------:R-:W-:-:S05]  /*01a0*/  UMOV UR5, 0x4 ;  /* 0x0000000400057882 */ /* 0x000fca0000000000 */
[----:B------:R-:W-:Y:S04]  /*01b0*/  DEPBAR.LE SB1, 0x36 ;  /* 0x00009d800000791a */ /* 0x000fe80000000000 */
[----:B------:R-:W1:Y:S02]  /*01c0*/  UTCATOMSWS.FIND_AND_SET.ALIGN UP0, UR5, UR5 ;  /* 0x00000005000575e3 */ /* 0x000e640008000800 */
[----:B-1----:R-:W-:-:S04]  /*01d0*/  PLOP3.LUT P1, PT, PT, PT, UP0, 0x80, 0x8 ;  /* 0x000000000008781c */ /* 0x002fc80003f2f008 */
[----:B------:R-:W-:-:S04]  /*01e0*/  SEL R2, RZ, 0xffffffff, !P1 ;  /* 0xffffffffff027807 */ /* 0x000fc80004800000 */
[----:B------:R-:W-:Y:S01]  /*01f0*/  ISETP.NE.AND P1, PT, R2, RZ, PT ;  /* 0x000000ff0200720c */ /* 0x000fe20003f25270 */
[----:B------:R-:W-:-:S12]  /*0200*/  IMAD.U32 R2, RZ, RZ, UR5 ;  /* 0x00000005ff027e24 */ /* 0x000fd8000f8e00ff */
[----:B------:R-:W-:Y:S05]  /*0210*/  @!P1 BRA `(.L_x_4) ;  /* 0xfffffffc00dc9947 */ /* 0x000fea000383ffff */
.L_x_3:
[C---:B------:R-:W-:Y:S01]  /*0220*/  VIADD R4, R2.reuse, 0x10 ;  /* 0x0000001002047836 */ /* 0x040fe20000000000 */
[----:B------:R-:W-:Y:S01]  /*0230*/  UMOV UR5, 0x50 ;  /* 0x0000005000057882 */ /* 0x000fe20000000000 */
[----:B------:R-:W-:Y:S01]  /*0240*/  SHF.L.U32 R3, R3, R2, RZ ;  /* 0x0000000203037219 */ /* 0x000fe200000006ff */
[----:B------:R-:W-:Y:S01]  /*0250*/  ULEA UR5, UR6, UR5, 0x18 ;  /* 0x0000000506057291 */ /* 0x000fe2000f8ec0ff */
[----:B------:R-:W-:Y:S02]  /*0260*/  SHF.L.U32 R2, R2, 0x5, RZ ;  /* 0x0000000502027819 */ /* 0x000fe400000006ff */
[----:B------:R-:W-:-:S04]  /*0270*/  SHF.L.U32 R4, R5, R4, RZ ;  /* 0x0000000405047219 */ /* 0x000fc800000006ff */
[----:B------:R-:W-:-:S05]  /*0280*/  LOP3.LUT R3, R4, R3, RZ, 0xfc, !PT ;  /* 0x0000000304037212 */ /* 0x000fca00078efcff */
[----:B------:R1:W-:Y:S04]  /*0290*/  ATOMS.OR RZ, [UR5], R3 ;  /* 0x00000003ffff798c */ /* 0x0003e8000b000005 */
[----:B------:R1:W-:Y:S01]  /*02a0*/  STS [UR4], R2 ;  /* 0x00000002ff007988 */ /* 0x0003e20008000804 */
[----:B------:R-:W-:Y:S05]  /*02b0*/  BRA `(.L_x_2) ;  /* 0x0000000000107947 */ /* 0x000fea0003800000 */
.L_x_1:
[----:B------:R-:W-:-:S05]  /*02c0*/  IMAD.MOV.U32 R2, RZ, RZ, -0x1 ;  /* 0xffffffffff027424 */ /* 0x000fca00078e00ff */
[----:B------:R1:W-:Y:S02]  /*02d0*/  STS [UR4], R2 ;  /* 0x00000002ff007988 */ /* 0x0003e40008000804 */
[----:B-1----:R-:W-:-:S07]  /*02e0*/  MOV R2, 0x300 ;  /* 0x0000030000027802 */ /* 0x002fce0000000f00 */
[----:B0-----:R-:W-:Y:S05]  /*02f0*/  CALL.REL.NOINC `($__internal_1_$__cuda_sm10x_tcgen05_guardrail_trap_phase_invalid_during_alloc) ;  /* 0x0000005800ac7944 */ /* 0x001fea0003c00000 */
.L_x_2:
[----:B------:R-:W-:Y:S05]  /*0300*/  WARPSYNC.ALL ;  /* 0x0000000000007948 */ /* 0x000fea0003800000 */
[----:B------:R-:W-:Y:S01]  /*0310*/  NOP ;  /* 0x0000000000007918 */ /* 0x000fe20000000000 */
.L_x_0:
[----:B-1----:R-:W1:Y:S01]  /*0320*/  S2R R2, SR_CTAID.X ;  /* 0x0000000000027919 */ /* 0x002e620000002500 */
[----:B------:R-:W2:Y:S01]  /*0330*/  S2UR UR9, SR_CTAID.Y ;  /* 0x00000000000979c3 */ /* 0x000ea20000002600 */
[----:B------:R-:W2:Y:S01]  /*0340*/  LDCU.64 UR4, c[0x0][0x3b0] ;  /* 0x00007600ff0477ac */ /* 0x000ea20008000a00 */
[----:B------:R-:W-:Y:S02]  /*0350*/  LOP3.LUT R13, R0, 0x3f, RZ, 0xc0, !PT ;  /* 0x0000003f000d7812 */ /* 0x000fe400078ec0ff */
[----:B------:R-:W-:Y:S01]  /*0360*/  SHF.R.U32.HI R14, RZ, 0x6, R0 ;  /* 0x00000006ff0e7819 */ /* 0x000fe20000011600 */
[----:B------:R-:W-:Y:S01]  /*0370*/  UMOV UR12, 0x400 ;  /* 0x00000400000c7882 */ /* 0x000fe20000000000 */
[----:B------:R-:W3:Y:S02]  /*0380*/  LDCU.64 UR30, c[0x0][0x358] ;  /* 0x00006b00ff1e77ac */ /* 0x000ee40008000a00 */
[----:B------:R-:W4:Y:S01]  /*0390*/  LDC.64 R4, c[0x0][0x380] ;  /* 0x0000e000ff047b82 */ /* 0x000f220000000a00 */
[----:B------:R-:W-:-:S07]  /*03a0*/  SGXT.U32 R14, R14, 0x1 ;  /* 0x000000010e0e781a */ /* 0x000fce0000000000 */
[----:B------:R-:W0:Y:S01]  /*03b0*/  LDC R19, c[0x0][0x3b8] ;  /* 0x0000ee00ff137b82 */ /* 0x000e220000000800 */
[----:B--2---:R-:W-:-:S07]  /*03c0*/  UIMAD UR4, UR9, UR4, URZ ;  /* 0x00000004090472a4 */ /* 0x004fce000f8e02ff */
[----:B------:R-:W2:Y:S01]  /*03d0*/  S2UR UR6, SR_CgaCtaId ;  /* 0x00000000000679c3 */ /* 0x000ea20000008800 */
[----:B------:R-:W-:Y:S01]  /*03e0*/  USHF.L.U32 UR7, UR4, 0x1, URZ ;  /* 0x0000000104077899 */ /* 0x000fe200080006ff */
[----:B-1----:R-:W-:-:S06]  /*03f0*/  IMAD R2, R2, 0x40, R13 ;  /* 0x0000004002027824 */ /* 0x002fcc00078e020d */
[----:B------:R-:W1:Y:S01]  /*0400*/  LDC.64 R60, c[0x0][0x3c0] ;  /* 0x0000f000ff3c7b82 */ /* 0x000e620000000a00 */
[----:B------:R-:W-:Y:S01]  /*0410*/  IMAD R3, R2, UR5, RZ ;  /* 0x0000000502037c24 */ /* 0x000fe2000f8e02ff */
[----:B------:R-:W-:-:S03]  /*0420*/  UIMAD.WIDE UR4, UR4, 0x2, URZ ;  /* 0x00000002040478a5 */ /* 0x000fc6000f8e02ff */
[C---:B------:R-:W-:Y:S01]  /*0430*/  IMAD.HI R18, R3.reuse, 0x2, RZ ;  /* 0x0000000203127827 */ /* 0x040fe200078e02ff */
[----:B------:R-:W-:Y:S02]  /*0440*/  SHF.L.U32 R17, R3, 0x1, RZ ;  /* 0x0000000103117819 */ /* 0x000fe400000006ff */
[----:B------:R-:W-:Y:S02]  /*0450*/  BAR.SYNC.DEFER_BLOCKING 0x0 ;  /* 0x0000000000007b1d */ /* 0x000fe40000010000 */
[----:B----4-:R-:W-:Y:S01]  /*0460*/  IADD3 R17, P1, P2, R17, UR7, R4 ;  /* 0x0000000711117c10 */ /* 0x010fe2000fa3e004 */
[----:B0-----:R-:W-:-:S03]  /*0470*/  IMAD R4, R14, R19, RZ ;  /* 0x000000130e047224 */ /* 0x001fc600078e02ff */
[----:B------:R-:W0:Y:S01]  /*0480*/  LDCU UR4, c[0x0][0x3c8] ;  /* 0x00007900ff0477ac */ /* 0x000e220008000800 */
[----:B------:R-:W-:Y:S01]  /*0490*/  IADD3.X R18, PT, PT, R18, UR5, R5, P1, P2 ;  /* 0x0000000512127c10 */ /* 0x000fe20008fe4405 */
[C---:B------:R-:W-:Y:S01]  /*04a0*/  IMAD R12, R19.reuse, 0x2, R4 ;  /* 0x00000002130c7824 */ /* 0x040fe200078e0204 */
[CC--:B------:R-:W-:Y:S01]  /*04b0*/  LEA R6, P1, R4.reuse, R17.reuse, 0x1 ;  /* 0x0000001104067211 */ /* 0x0c0fe200078208ff */
[----:B--2---:R-:W-:Y:S02]  /*04c0*/  ULEA UR12, UR6, UR12, 0x18 ;  /* 0x0000000c060c7291 */ /* 0x004fe4000f8ec0ff */
[C---:B------:R-:W-:Y:S01]  /*04d0*/  IMAD R16, R19.reuse, 0x2, R12 ;  /* 0x0000000213107824 */ /* 0x040fe200078e020c */
[----:B------:R-:W-:Y:S02]  /*04e0*/  LEA.HI.X.SX32 R7, R4, R18, 0x1, P1 ;  /* 0x0000001204077211 */ /* 0x000fe400008f0eff */
[----:B------:R-:W-:Y:S02]  /*04f0*/  LEA R8, P2, R12, R17, 0x1 ;  /* 0x000000110c087211 */ /* 0x000fe400078408ff */
[----:B------:R-:W-:-:S02]  /*0500*/  LEA R22, R19, R16, 0x1 ;  /* 0x0000001013167211 */ /* 0x000fc400078e08ff */
[-C--:B------:R-:W-:Y:S02]  /*0510*/  LEA R10, P1, R16, R17.reuse, 0x1 ;  /* 0x00000011100a7211 */ /* 0x080fe400078208ff */
[-C--:B------:R-:W-:Y:S01]  /*0520*/  LEA.HI.X.SX32 R9, R12, R18.reuse, 0x1, P2 ;  /* 0x000000120c097211 */ /* 0x080fe200010f0eff */
[C---:B------:R-:W-:Y:S01]  /*0530*/  IMAD R12, R19.reuse, 0x2, R22 ;  /* 0x00000002130c7824 */ /* 0x040fe200078e0216 */
[----:B------:R-:W-:Y:S01]  /*0540*/  LEA.HI.X.SX32 R11, R16, R18, 0x1, P1 ;  /* 0x00000012100b7211 */ /* 0x000fe200008f0eff */
[----:B------:R-:W2:Y:S01]  /*0550*/  LDS R46, [UR12] ;  /* 0x0000000cff2e7984 */ /* 0x000ea20008000800 */
[----:B------:R-:W-:Y:S01]  /*0560*/  BAR.SYNC.DEFER_BLOCKING 0x0 ;  /* 0x0000000000007b1d */ /* 0x000fe20000010000 */
[----:B------:R-:W-:Y:S01]  /*0570*/  LEA R20, P1, R22, R17, 0x1 ;  /* 0x0000001116147211 */ /* 0x000fe200078208ff */
[----:B------:R-:W-:-:S03]  /*0580*/  IMAD R16, R19, 0x2, R12 ;  /* 0x0000000213107824 */ /* 0x000fc600078e020c */
[----:B------:R-:W-:Y:S02]  /*0590*/  LEA.HI.X.SX32 R21, R22, R18, 0x1, P1 ;  /* 0x0000001216157211 */ /* 0x000fe400008f0eff */
[----:B------:R-:W-:-:S04]  /*05a0*/  LEA R22, P1, R12, R17, 0x1 ;  /* 0x000000110c167211 */ /* 0x000fc800078208ff */
[----:B------:R-:W-:Y:S02]  /*05b0*/  LEA.HI.X.SX32 R23, R12, R18, 0x1, P1 ;  /* 0x000000120c177211 */ /* 0x000fe400008f0eff */
[C---:B------:R-:W-:Y:S02]  /*05c0*/  LEA R24, P1, R16.reuse, R17, 0x1 ;  /* 0x0000001110187211 */ /* 0x040fe400078208ff */
[----:B------:R-:W-:Y:S02]  /*05d0*/  LEA R12, R19, R16, 0x1 ;  /* 0x00000010130c7211 */ /* 0x000fe400078e08ff */
[----:B------:R-:W-:-:S03]  /*05e0*/  LEA.HI.X.SX32 R25, R16, R18, 0x1, P1 ;  /* 0x0000001210197211 */ /* 0x000fc600008f0eff */
[----:B------:R-:W-:Y:S01]  /*05f0*/  IMAD R16, R19, 0x2, R12 ;  /* 0x0000000213107824 */ /* 0x000fe200078e020c */
[----:B------:R-:W-:-:S03]  /*0600*/  LEA R26, P1, R12, R17, 0x1 ;  /* 0x000000110c1a7211 */ /* 0x000fc600078208ff */
[C---:B------:R-:W-:Y:S01]  /*0610*/  IMAD R32, R19.reuse, 0x2, R16 ;  /* 0x0000000213207824 */ /* 0x040fe200078e0210 */
[----:B------:R-:W-:Y:S01]  /*0620*/  LEA.HI.X.SX32 R27, R12, R18, 0x1, P1 ;  /* 0x000000120c1b7211 */ /* 0x000fe200008f0eff */
[----:B---3--:R-:W5:Y:S01]  /*0630*/  LDG.E.U16 R3, desc[UR30][R6.64] ;  /* 0x0000001e06037981 */ /* 0x008f62000c1e1500 */
[-C--:B------:R-:W-:Y:S02]  /*0640*/  LEA R28, P2, R16, R17.reuse, 0x1 ;  /* 0x00000011101c7211 */ /* 0x080fe400078408ff */
[C---:B------:R-:W-:Y:S01]  /*0650*/  LEA R12, R19.reuse, R32, 0x1 ;  /* 0x00000020130c7211 */ /* 0x040fe200078e08ff */
[----:B------:R-:W5:Y:S01]  /*0660*/  LDG.E.U16 R4, desc[UR30][R8.64] ;  /* 0x0000001e08047981 */ /* 0x000f62000c1e1500 */
[----:B------:R-:W-:Y:S02]  /*0670*/  LEA R30, P1, R32, R17, 0x1 ;  /* 0x00000011201e7211 */ /* 0x000fe400078208ff */
[-C--:B------:R-:W-:Y:S01]  /*0680*/  LEA.HI.X.SX32 R29, R16, R18.reuse, 0x1, P2 ;  /* 0x00000012101d7211 */ /* 0x080fe200010f0eff */
[C---:B------:R-:W-:Y:S01]  /*0690*/  IMAD R16, R19.reuse, 0x2, R12 ;  /* 0x0000000213107824 */ /* 0x040fe200078e020c */
[----:B------:R-:W-:Y:S01]  /*06a0*/  LEA.HI.X.SX32 R31, R32, R18, 0x1, P1 ;  /* 0x00000012201f7211 */ /* 0x000fe200008f0eff */
[----:B------:R3:W5:Y:S02]  /*06b0*/  LDG.E.U16 R6, desc[UR30][R20.64] ;  /* 0x0000001e14067981 */ /* 0x000764000c1e1500 */
[----:B------:R-:W-:-:S02]  /*06c0*/  IMAD R32, R19, 0x2, R16 ;  /* 0x0000000213207824 */ /* 0x000fc400078e0210 */
[----:B------:R4:W5:Y:S04]  /*06d0*/  LDG.E.U16 R7, desc[UR30][R22.64] ;  /* 0x0000001e16077981 */ /* 0x000968000c1e1500 */
[----:B------:R0:W5:Y:S01]  /*06e0*/  LDG.E.U16 R8, desc[UR30][R24.64] ;  /* 0x0000001e18087981 */ /* 0x000162000c1e1500 */
[CC--:B---3--:R-:W-:Y:S02]  /*06f0*/  LEA R20, P1, R12.reuse, R17.reuse, 0x1 ;  /* 0x000000110c147211 */ /* 0x0c8fe400078208ff */
[----:B------:R-:W-:Y:S01]  /*0700*/  LEA R34, R19, R32, 0x1 ;  /* 0x0000002013227211 */ /* 0x000fe200078e08ff */
[----:B------:R3:W5:Y:S01]  /*0710*/  LDG.E.U16 R9, desc[UR30][R26.64] ;  /* 0x0000001e1a097981 */ /* 0x000762000c1e1500 */
[----:B------:R-:W-:Y:S02]  /*0720*/  LEA.HI.X.SX32 R21, R12, R18, 0x1, P1 ;  /* 0x000000120c157211 */ /* 0x000fe400008f0eff */
[-C--:B----4-:R-:W-:Y:S01]  /*0730*/  LEA R22, P1, R16, R17.reuse, 0x1 ;  /* 0x0000001110167211 */ /* 0x090fe200078208ff */
[----:B------:R-:W5:Y:S01]  /*0740*/  LDG.E.U16 R5, desc[UR30][R10.64] ;  /* 0x0000001e0a057981 */ /* 0x000f62000c1e1500 */
[----:B0-----:R-:W-:-:S02]  /*0750*/  LEA R24, P2, R32, R17, 0x1 ;  /* 0x0000001120187211 */ /* 0x001fc400078408ff */
[-C--:B------:R-:W-:Y:S01]  /*0760*/  LEA.HI.X.SX32 R23, R16, R18.reuse, 0x1, P1 ;  /* 0x0000001210177211 */ /* 0x080fe200008f0eff */
[----:B------:R-:W5:Y:S01]  /*0770*/  LDG.E.U16 R12, desc[UR30][R20.64] ;  /* 0x0000001e140c7981 */ /* 0x000f62000c1e1500 */
[-C--:B------:R-:W-:Y:S01]  /*0780*/  LEA.HI.X.SX32 R25, R32, R18.reuse, 0x1, P2 ;  /* 0x0000001220197211 */ /* 0x080fe200010f0eff */
[C---:B------:R-:W-:Y:S01]  /*0790*/  IMAD R32, R19.reuse, 0x2, R34 ;  /* 0x0000000213207824 */ /* 0x040fe200078e0222 */
[CC--:B---3--:R-:W-:Y:S01]  /*07a0*/  LEA R26, P1, R34.reuse, R17.reuse, 0x1 ;  /* 0x00000011221a7211 */ /* 0x0c8fe200078208ff */
[----:B------:R-:W5:Y:S03]  /*07b0*/  LDG.E.U16 R15, desc[UR30][R22.64] ;  /* 0x0000001e160f7981 */ /* 0x000f66000c1e1500 */
[----:B------:R-:W-:Y:S01]  /*07c0*/  LEA.HI.X.SX32 R27, R34, R18, 0x1, P1 ;  /* 0x00000012221b7211 */ /* 0x000fe200008f0eff */
[C---:B------:R-:W-:Y:S01]  /*07d0*/  IMAD R34, R19.reuse, 0x2, R32 ;  /* 0x0000000213227824 */ /* 0x040fe200078e0220 */
[----:B------:R0:W5:Y:S04]  /*07e0*/  LDG.E.U16 R10, desc[UR30][R28.64] ;  /* 0x0000001e1c0a7981 */ /* 0x000168000c1e1500 */
[C---:B------:R-:W-:Y:S01]  /*07f0*/  LEA R36, R19.reuse, R34, 0x1 ;  /* 0x0000002213247211 */ /* 0x040fe200078e08ff */
[----:B------:R3:W5:Y:S04]  /*0800*/  LDG.E.U16 R11, desc[UR30][R30.64] ;  /* 0x0000001e1e0b7981 */ /* 0x000768000c1e1500 */
[C---:B------:R-:W-:Y:S01]  /*0810*/  IMAD R38, R19.reuse, 0x2, R36 ;  /* 0x0000000213267824 */ /* 0x040fe200078e0224 */
[CC--:B0-----:R-:W-:Y:S01]  /*0820*/  LEA R28, P1, R32.reuse, R17.reuse, 0x1 ;  /* 0x00000011201c7211 */ /* 0x0c1fe200078208ff */
[----:B------:R0:W5:Y:S03]  /*0830*/  LDG.E.U16 R16, desc[UR30][R24.64] ;  /* 0x0000001e18107981 */ /* 0x000166000c1e1500 */
[----:B------:R-:W-:Y:S01]  /*0840*/  LEA.HI.X.SX32 R29, R32, R18, 0x1, P1 ;  /* 0x00000012201d7211 */ /* 0x000fe200008f0eff */
[----:B------:R4:W5:Y:S01]  /*0850*/  LDG.E.U16 R21, desc[UR30][R26.64] ;  /* 0x0000001e1a157981 */ /* 0x000962000c1e1500 */
[----:B---3--:R-:W-:Y:S01]  /*0860*/  LEA R30, P1, R34, R17, 0x1 ;  /* 0x00000011221e7211 */ /* 0x008fe200078208ff */
[----:B0-----:R-:W-:-:S03]  /*0870*/  IMAD R24, R19, 0x2, R38 ;  /* 0x0000000213187824 */ /* 0x001fc600078e0226 */
[----:B------:R-:W-:Y:S01]  /*0880*/  LEA.HI.X.SX32 R31, R34, R18, 0x1, P1 ;  /* 0x00000012221f7211 */ /* 0x000fe200008f0eff */
[----:B------:R0:W5:Y:S01]  /*0890*/  LDG.E.U16 R20, desc[UR30][R28.64] ;  /* 0x0000001e1c147981 */ /* 0x000162000c1e1500 */
[-C--:B------:R-:W-:Y:S02]  /*08a0*/  LEA R32, P2, R36, R17.reuse, 0x1 ;  /* 0x0000001124207211 */ /* 0x080fe400078408ff */
[-C--:B------:R-:W-:Y:S01]  /*08b0*/  LEA R34, P1, R38, R17.reuse, 0x1 ;  /* 0x0000001126227211 */ /* 0x080fe200078208ff */
[----:B------:R3:W5:Y:S01]  /*08c0*/  LDG.E.U16 R23, desc[UR30][R30.64] ;  /* 0x0000001e1e177981 */ /* 0x000762000c1e1500 */
[C---:B----4-:R-:W-:Y:S02]  /*08d0*/  LEA R26, R19.reuse, R24, 0x1 ;  /* 0x00000018131a7211 */ /* 0x050fe400078e08ff */
[-C--:B------:R-:W-:Y:S02]  /*08e0*/  LEA.HI.X.SX32 R33, R36, R18.reuse, 0x1, P2 ;  /* 0x0000001224217211 */ /* 0x080fe400010f0eff */
[-C--:B------:R-:W-:Y:S01]  /*08f0*/  LEA.HI.X.SX32 R35, R38, R18.reuse, 0x1, P1 ;  /* 0x0000001226237211 */ /* 0x080fe200008f0eff */
[C---:B------:R-:W-:Y:S01]  /*0900*/  IMAD R42, R19.reuse, 0x2, R26 ;  /* 0x00000002132a7824 */ /* 0x040fe200078e021a */
[CC--:B------:R-:W-:Y:S01]  /*0910*/  LEA R36, P1, R24.reuse, R17.reuse, 0x1 ;  /* 0x0000001118247211 */ /* 0x0c0fe200078208ff */
[----:B------:R4:W5:Y:S02]  /*0920*/  LDG.E.U16 R22, desc[UR30][R32.64] ;  /* 0x0000001e20167981 */ /* 0x000964000c1e1500 */
[----:B0-----:R-:W-:Y:S01]  /*0930*/  IMAD R28, R19, 0x2, R42 ;  /* 0x00000002131c7824 */ /* 0x001fe200078e022a */
[----:B------:R-:W-:Y:S01]  /*0940*/  LEA.HI.X.SX32 R37, R24, R18, 0x1, P1 ;  /* 0x0000001218257211 */ /* 0x000fe200008f0eff */
[----:B------:R0:W5:Y:S01]  /*0950*/  LDG.E.U16 R25, desc[UR30][R34.64] ;  /* 0x0000001e22197981 */ /* 0x000162000c1e1500 */
[----:B------:R-:W-:-:S02]  /*0960*/  LEA R38, P1, R26, R17, 0x1 ;  /* 0x000000111a267211 */ /* 0x000fc400078208ff */
[-C--:B------:R-:W-:Y:S01]  /*0970*/  LEA R40, P2, R42, R17.reuse, 0x1 ;  /* 0x000000112a287211 */ /* 0x080fe200078408ff */
[----:B------:R-:W5:Y:S01]  /*0980*/  LDG.E.U16 R24, desc[UR30][R36.64] ;  /* 0x0000001e24187981 */ /* 0x000f62000c1e1500 */
[-C--:B------:R-:W-:Y:S02]  /*0990*/  LEA.HI.X.SX32 R39, R26, R18.reuse, 0x1, P1 ;  /* 0x000000121a277211 */ /* 0x080fe400008f0eff */
[----:B------:R-:W-:Y:S02]  /*09a0*/  LEA.HI.X.SX32 R41, R42, R18, 0x1, P2 ;  /* 0x000000122a297211 */ /* 0x000fe400010f0eff */
[CC--:B------:R-:W-:Y:S01]  /*09b0*/  LEA R42, P1, R28.reuse, R17.reuse, 0x1 ;  /* 0x000000111c2a7211 */ /* 0x0c0fe200078208ff */
[----:B------:R0:W5:Y:S01]  /*09c0*/  LDG.E.U16 R27, desc[UR30][R38.64] ;  /* 0x0000001e261b7981 */ /* 0x000162000c1e1500 */
[C---:B---3--:R-:W-:Y:S02]  /*09d0*/  LEA R30, R19.reuse, R28, 0x1 ;  /* 0x0000001c131e7211 */ /* 0x048fe400078e08ff */
[----:B------:R-:W-:Y:S01]  /*09e0*/  LEA.HI.X.SX32 R43, R28, R18, 0x1, P1 ;  /* 0x000000121c2b7211 */ /* 0x000fe200008f0eff */
[----:B------:R3:W5:Y:S01]  /*09f0*/  LDG.E.U16 R26, desc[UR30][R40.64] ;  /* 0x0000001e281a7981 */ /* 0x000762000c1e1500 */
[----:B----4-:R-:W-:Y:S01]  /*0a00*/  LEA R32, P1, R30, R17, 0x1 ;  /* 0x000000111e207211 */ /* 0x010fe200078208ff */
[----:B------:R-:W-:-:S02]  /*0a10*/  IMAD R28, R19, 0x2, R30 ;  /* 0x00000002131c7824 */ /* 0x000fc400078e021e */
[----:B------:R4:W5:Y:S01]  /*0a20*/  LDG.E.U16 R29, desc[UR30][R42.64] ;  /* 0x0000001e2a1d7981 */ /* 0x000962000c1e1500 */
[----:B------:R-:W-:Y:S01]  /*0a30*/  LEA.HI.X.SX32 R33, R30, R18, 0x1, P1 ;  /* 0x000000121e217211 */ /* 0x000fe200008f0eff */
[----:B------:R-:W-:Y:S01]  /*0a40*/  IMAD R30, R19, 0x2, R28 ;  /* 0x00000002131e7824 */ /* 0x000fe200078e021c */
[----:B0-----:R-:W-:-:S04]  /*0a50*/  LEA R34, P1, R28, R17, 0x1 ;  /* 0x000000111c227211 */ /* 0x001fc800078208ff */
[C---:B------:R-:W-:Y:S02]  /*0a60*/  LEA R44, R19.reuse, R30, 0x1 ;  /* 0x0000001e132c7211 */ /* 0x040fe400078e08ff */
[-C--:B------:R-:W-:Y:S02]  /*0a70*/  LEA.HI.X.SX32 R35, R28, R18.reuse, 0x1, P1 ;  /* 0x000000121c237211 */ /* 0x080fe400008f0eff */
[-C--:B------:R-:W-:Y:S01]  /*0a80*/  LEA R38, P1, R44, R17.reuse, 0x1 ;  /* 0x000000112c267211 */ /* 0x080fe200078208ff */
[C---:B------:R-:W-:Y:S01]  /*0a90*/  IMAD R48, R19.reuse, 0x2, R44 ;  /* 0x0000000213307824 */ /* 0x040fe200078e022c */
[-C--:B------:R-:W-:Y:S01]  /*0aa0*/  LEA R36, P2, R30, R17.reuse, 0x1 ;  /* 0x000000111e247211 */ /* 0x080fe200078408ff */
[----:B------:R0:W5:Y:S01]  /*0ab0*/  LDG.E.U16 R31, desc[UR30][R34.64] ;  /* 0x0000001e221f7981 */ /* 0x000162000c1e1500 */
[-C--:B------:R-:W-:Y:S01]  /*0ac0*/  LEA.HI.X.SX32 R39, R44, R18.reuse, 0x1, P1 ;  /* 0x000000122c277211 */ /* 0x080fe200008f0eff */
[----:B------:R-:W-:Y:S01]  /*0ad0*/  IMAD R50, R19, 0x2, R48 ;  /* 0x0000000213327824 */ /* 0x000fe200078e0230 */
[C---:B---3--:R-:W-:Y:S01]  /*0ae0*/  LEA R40, P1, R48.reuse, R17, 0x1 ;  /* 0x0000001130287211 */ /* 0x048fe200078208ff */
[----:B------:R-:W5:Y:S03]  /*0af0*/  LDG.E.U16 R28, desc[UR30][R32.64] ;  /* 0x0000001e201c7981 */ /* 0x000f66000c1e1500 */
[----:B------:R-:W-:-:S02]  /*0b00*/  LEA.HI.X.SX32 R41, R48, R18, 0x1, P1 ;  /* 0x0000001230297211 */ /* 0x000fc400008f0eff */
[C---:B------:R-:W-:Y:S02]  /*0b10*/  LEA R48, R19.reuse, R50, 0x1 ;  /* 0x0000003213307211 */ /* 0x040fe400078e08ff */
[-C--:B------:R-:W-:Y:S02]  /*0b20*/  LEA.HI.X.SX32 R37, R30, R18.reuse, 0x1, P2 ;  /* 0x000000121e257211 */ /* 0x080fe400010f0eff */
[-C--:B------:R-:W-:Y:S01]  /*0b30*/  LEA R44, P2, R48, R17.reuse, 0x1 ;  /* 0x00000011302c7211 */ /* 0x080fe200078408ff */
[C---:B------:R-:W-:Y:S01]  /*0b40*/  IMAD R52, R19.reuse, 0x2, R48 ;  /* 0x0000000213347824 */ /* 0x040fe200078e0230 */
[-C--:B----4-:R-:W-:Y:S01]  /*0b50*/  LEA R42, P1, R50, R17.reuse, 0x1 ;  /* 0x00000011322a7211 */ /* 0x090fe200078208ff */
[----:B------:R3:W5:Y:S01]  /*0b60*/  LDG.E.U16 R30, desc[UR30][R36.64] ;  /* 0x0000001e241e7981 */ /* 0x000762000c1e1500 */
[-C--:B------:R-:W-:Y:S01]  /*0b70*/  LEA.HI.X.SX32 R45, R48, R18.reuse, 0x1, P2 ;  /* 0x00000012302d7211 */ /* 0x080fe200010f0eff */
[----:B------:R-:W-:Y:S01]  /*0b80*/  IMAD R48, R19, 0x2, R52 ;  /* 0x0000000213307824 */ /* 0x000fe200078e0234 */
[----:B------:R-:W-:Y:S01]  /*0b90*/  LEA.HI.X.SX32 R43, R50, R18, 0x1, P1 ;  /* 0x00000012322b7211 */ /* 0x000fe200008f0eff */
[----:B------:R4:W5:Y:S01]  /*0ba0*/  LDG.E.U16 R33, desc[UR30][R38.64] ;  /* 0x0000001e26217981 */ /* 0x000962000c1e1500 */
[----:B0-----:R-:W-:-:S02]  /*0bb0*/  LEA R34, P1, R52, R17, 0x1 ;  /* 0x0000001134227211 */ /* 0x001fc400078208ff */
[C---:B------:R-:W-:Y:S01]  /*0bc0*/  LEA R50, R19.reuse, R48, 0x1 ;  /* 0x0000003013327211 */ /* 0x040fe200078e08ff */
[----:B------:R0:W5:Y:S01]  /*0bd0*/  LDG.E.U16 R32, desc[UR30][R40.64] ;  /* 0x0000001e28207981 */ /* 0x000162000c1e1500 */
[-C--:B------:R-:W-:Y:S02]  /*0be0*/  LEA.HI.X.SX32 R35, R52, R18.reuse, 0x1, P1 ;  /* 0x0000001234237211 */ /* 0x080fe400008f0eff */
[-C--:B---3--:R-:W-:Y:S01]  /*0bf0*/  LEA R36, P1, R48, R17.reuse, 0x1 ;  /* 0x0000001130247211 */ /* 0x088fe200078208ff */
[----:B------:R-:W-:Y:S01]  /*0c00*/  IMAD R19, R19, 0x2, R50 ;  /* 0x0000000213137824 */ /* 0x000fe200078e0232 */
[----:B------:R3:W5:Y:S01]  /*0c10*/  LDG.E.U16 R43, desc[UR30][R42.64] ;  /* 0x0000001e2a2b7981 */ /* 0x000762000c1e1500 */
[-C--:B----4-:R-:W-:Y:S02]  /*0c20*/  LEA R38, P2, R50, R17.reuse, 0x1 ;  /* 0x0000001132267211 */ /* 0x090fe400078408ff */
[-C--:B------:R-:W-:Y:S01]  /*0c30*/  LEA.HI.X.SX32 R37, R48, R18.reuse, 0x1, P1 ;  /* 0x0000001230257211 */ /* 0x080fe200008f0eff */
[----:B------:R4:W5:Y:S01]  /*0c40*/  LDG.E.U16 R35, desc[UR30][R34.64] ;  /* 0x0000001e22237981 */ /* 0x000962000c1e1500 */
[C---:B0-----:R-:W-:Y:S01]  /*0c50*/  LEA R40, P1, R19.reuse, R17, 0x1 ;  /* 0x0000001113287211 */ /* 0x041fe200078208ff */
[----:B------:R-:W0:Y:S01]  /*0c60*/  LDC.64 R48, c[0x0][0x388] ;  /* 0x0000e200ff307b82 */ /* 0x000e220000000a00 */
[-C--:B------:R-:W-:Y:S01]  /*0c70*/  LEA.HI.X.SX32 R39, R50, R18.reuse, 0x1, P2 ;  /* 0x0000001232277211 */ /* 0x080fe200010f0eff */
[----:B-1----:R-:W-:Y:S01]  /*0c80*/  IMAD R60, R60, UR9, RZ ;  /* 0x000000093c3c7c24 */ /* 0x002fe2000f8e02ff */
[----:B------:R-:W-:Y:S01]  /*0c90*/  LEA.HI.X.SX32 R41, R19, R18, 0x1, P1 ;  /* 0x0000001213297211 */ /* 0x000fe200008f0eff */
[----:B------:R-:W-:Y:S01]  /*0ca0*/  IMAD R18, R14, R61, RZ ;  /* 0x0000003d0e127224 */ /* 0x000fe200078e02ff */
[----:B------:R1:W5:Y:S03]  /*0cb0*/  LDG.E.U16 R50, desc[UR30][R36.64] ;  /* 0x0000001e24327981 */ /* 0x000366000c1e1500 */
[C---:B---3--:R-:W-:Y:S01]  /*0cc0*/  IMAD R42, R61.reuse, 0x2, R18 ;  /* 0x000000023d2a7824 */ /* 0x048fe200078e0212 */
[----:B------:R-:W-:Y:S01]  /*0cd0*/  SHF.R.U32.HI R14, RZ, 0x5, R0 ;  /* 0x00000005ff0e7819 */ /* 0x000fe20000011600 */
[----:B------:R3:W5:Y:S03]  /*0ce0*/  LDG.E.U16 R54, desc[UR30][R40.64] ;  /* 0x0000001e28367981 */ /* 0x000766000c1e1500 */
[----:B----4-:R-:W-:Y:S01]  /*0cf0*/  LEA R34, R61, R42, 0x1 ;  /* 0x0000002a3d227211 */ /* 0x010fe200078e08ff */
[----:B------:R4:W5:Y:S01]  /*0d00*/  LDG.E.U16 R39, desc[UR30][R38.64] ;  /* 0x0000001e26277981 */ /* 0x000962000c1e1500 */
[----:B------:R-:W-:-:S03]  /*0d10*/  R2UR UR20, R14 ;  /* 0x000000000e1472ca */ /* 0x000fc600000e0000 */
[----:B-1----:R-:W-:Y:S01]  /*0d20*/  IMAD R36, R61, 0x2, R34 ;  /* 0x000000023d247824 */ /* 0x002fe200078e0222 */
[----:B------:R1:W5:Y:S01]  /*0d30*/  LDG.E.U16 R52, desc[UR30][R44.64] ;  /* 0x0000001e2c347981 */ /* 0x000362000c1e1500 */
[----:B------:R-:W-:Y:S02]  /*0d40*/  IMAD R14, R13, UR4, RZ ;  /* 0x000000040d0e7c24 */ /* 0x000fe4000f8e02ff */
[C---:B---3--:R-:W-:Y:S01]  /*0d50*/  IMAD R40, R61.reuse, 0x2, R36 ;  /* 0x000000023d287824 */ /* 0x048fe200078e0224 */
[----:B------:R-:W-:Y:S01]  /*0d60*/  SHF.R.S32.HI R19, RZ, 0x6, R0 ;  /* 0x00000006ff137819 */ /* 0x000fe20000011400 */
[----:B------:R-:W-:Y:S01]  /*0d70*/  IMAD.SHL.U32 R17, R14, 0x2, RZ ;  /* 0x000000020e117824 */ /* 0x000fe200078e00ff */
[----:B----4-:R-:W-:Y:S01]  /*0d80*/  LOP3.LUT R38, R0, 0x3f, RZ, 0xc0, !PT ;  /* 0x0000003f00267812 */ /* 0x010fe200078ec0ff */
[----:B------:R-:W-:Y:S01]  /*0d90*/  IMAD.SHL.U32 R13, R60, 0x2, RZ ;  /* 0x000000023c0d7824 */ /* 0x000fe200078e00ff */
[----:B-1----:R-:W-:Y:S01]  /*0da0*/  LEA R44, R61, R40, 0x1 ;  /* 0x000000283d2c7211 */ /* 0x002fe200078e08ff */
[----:B------:R-:W-:Y:S01]  /*0db0*/  IMAD.HI R14, R14, 0x2, RZ ;  /* 0x000000020e0e7827 */ /* 0x000fe200078e02ff */
[----:B------:R-:W-:-:S02]  /*0dc0*/  SGXT R19, R19, 0x1 ;  /* 0x000000011313781a */ /* 0x000fc40000000200 */
[----:B------:R-:W-:Y:S01]  /*0dd0*/  SHF.L.U32 R38, R38, 0x1, RZ ;  /* 0x0000000126267819 */ /* 0x000fe200000006ff */
[----:B------:R-:W-:Y:S01]  /*0de0*/  IMAD.HI R60, R60, 0x2, RZ ;  /* 0x000000023c3c7827 */ /* 0x000fe200078e02ff */
[----:B0-----:R-:W-:-:S03]  /*0df0*/  IADD3 R17, P1, P2, R17, R48, R13 ;  /* 0x0000003011117210 */ /* 0x001fc60007a3e00d */
[C---:B------:R-:W-:Y:S01]  /*0e00*/  IMAD R48, R61.reuse, 0x2, R44 ;  /* 0x000000023d307824 */ /* 0x040fe200078e022c */
[----:B------:R-:W-:Y:S02]  /*0e10*/  LOP3.LUT R38, R38, 0x90, R19, 0x78, !PT ;  /* 0x0000009026267812 */ /* 0x000fe400078e7813 */
[----:B------:R-:W-:Y:S01]  /*0e20*/  IADD3.X R19, PT, PT, R14, R49, R60, P1, P2 ;  /* 0x000000310e137210 */ /* 0x000fe20000fe443c */
[C---:B------:R-:W-:Y:S01]  /*0e30*/  IMAD R14, R61.reuse, 0x2, R48 ;  /* 0x000000023d0e7824 */ /* 0x040fe200078e0230 */
[----:B--2---:R-:W-:Y:S02]  /*0e40*/  R2UR UR13, R46 ;  /* 0x000000002e0d72ca */ /* 0x004fe400000e0000 */
[C---:B------:R-:W-:Y:S02]  /*0e50*/  LEA R110, P1, R18.reuse, R17, 0x1 ;  /* 0x00000011126e7211 */ /* 0x040fe400078208ff */
[----:B------:R-:W-:Y:S02]  /*0e60*/  LEA R46, R61, R14, 0x1 ;  /* 0x0000000e3d2e7211 */ /* 0x000fe400078e08ff */
[----:B------:R-:W-:-:S02]  /*0e70*/  LEA.HI.X.SX32 R111, R18, R19, 0x1, P1 ;  /* 0x00000013126f7211 */ /* 0x000fc400008f0eff */
[-C--:B------:R-:W-:Y:S01]  /*0e80*/  LEA R106, P3, R34, R17.reuse, 0x1 ;  /* 0x00000011226a7211 */ /* 0x080fe200078608ff */
[C---:B------:R-:W-:Y:S01]  /*0e90*/  IMAD R18, R61.reuse, 0x2, R46 ;  /* 0x000000023d127824 */ /* 0x040fe200078e022e */
[----:B------:R-:W-:Y:S02]  /*0ea0*/  LEA R108, P2, R42, R17, 0x1 ;  /* 0x000000112a6c7211 */ /* 0x000fe400078408ff */
[----:B------:R-:W-:Y:S02]  /*0eb0*/  LEA.HI.X.SX32 R107, R34, R19, 0x1, P3 ;  /* 0x00000013226b7211 */ /* 0x000fe400018f0eff */
[----:B------:R-:W-:Y:S02]  /*0ec0*/  LEA R104, P1, R36, R17, 0x1 ;  /* 0x0000001124687211 */ /* 0x000fe400078208ff */
[----:B------:R-:W-:Y:S02]  /*0ed0*/  LEA R34, R61, R18, 0x1 ;  /* 0x000000123d227211 */ /* 0x000fe400078e08ff */
[----:B------:R-:W-:-:S02]  /*0ee0*/  LEA.HI.X.SX32 R109, R42, R19, 0x1, P2 ;  /* 0x000000132a6d7211 */ /* 0x000fc400010f0eff */
[----:B------:R-:W-:Y:S01]  /*0ef0*/  LEA.HI.X.SX32 R105, R36, R19, 0x1, P1 ;  /* 0x0000001324697211 */ /* 0x000fe200008f0eff */
[----:B------:R-:W-:Y:S01]  /*0f00*/  IMAD R36, R61, 0x2, R34 ;  /* 0x000000023d247824 */ /* 0x000fe200078e0222 */
[----:B------:R-:W-:-:S04]  /*0f10*/  LEA R102, P2, R40, R17, 0x1 ;  /* 0x0000001128667211 */ /* 0x000fc800078408ff */
[----:B------:R-:W-:Y:S02]  /*0f20*/  LEA.HI.X.SX32 R103, R40, R19, 0x1, P2 ;  /* 0x0000001328677211 */ /* 0x000fe400010f0eff */
[C---:B------:R-:W-:Y:S02]  /*0f30*/  LEA R94, P2, R14.reuse, R17, 0x1 ;  /* 0x000000110e5e7211 */ /* 0x040fe400078408ff */
[C---:B------:R-:W-:Y:S02]  /*0f40*/  LEA R40, R61.reuse, R36, 0x1 ;  /* 0x000000243d287211 */ /* 0x040fe400078e08ff */
[----:B------:R-:W-:Y:S02]  /*0f50*/  LEA.HI.X.SX32 R95, R14, R19, 0x1, P2 ;  /* 0x000000130e5f7211 */ /* 0x000fe400010f0eff */
[-C--:B------:R-:W-:Y:S01]  /*0f60*/  LEA R98, P3, R44, R17.reuse, 0x1 ;  /* 0x000000112c627211 */ /* 0x080fe200078608ff */
[----:B------:R-:W-:Y:S01]  /*0f70*/  IMAD R14, R61, 0x2, R40 ;  /* 0x000000023d0e7824 */ /* 0x000fe200078e0228 */
[----:B------:R-:W-:-:S02]  /*0f80*/  LEA R96, P1, R48, R17, 0x1 ;  /* 0x0000001130607211 */ /* 0x000fc400078208ff */
[----:B------:R-:W-:Y:S02]  /*0f90*/  LEA.HI.X.SX32 R99, R44, R19, 0x1, P3 ;  /* 0x000000132c637211 */ /* 0x000fe400018f0eff */
[----:B------:R-:W-:Y:S02]  /*0fa0*/  LEA R92, P3, R46, R17, 0x1 ;  /* 0x000000112e5c7211 */ /* 0x000fe400078608ff */
[C---:B------:R-:W-:Y:S02]  /*0fb0*/  LEA R42, R61.reuse, R14, 0x1 ;  /* 0x0000000e3d2a7211 */ /* 0x040fe400078e08ff */
[-C--:B------:R-:W-:Y:S02]  /*0fc0*/  LEA.HI.X.SX32 R97, R48, R19.reuse, 0x1, P1 ;  /* 0x0000001330617211 */ /* 0x080fe400008f0eff */
[----:B------:R-:W-:Y:S01]  /*0fd0*/  LEA.HI.X.SX32 R93, R46, R19, 0x1, P3 ;  /* 0x000000132e5d7211 */ /* 0x000fe200018f0eff */
[----:B------:R-:W-:Y:S01]  /*0fe0*/  IMAD R13, R61, 0x2, R42 ;  /* 0x000000023d0d7824 */ /* 0x000fe200078e022a */
[----:B------:R-:W-:-:S02]  /*0ff0*/  LEA R90, P1, R18, R17, 0x1 ;  /* 0x00000011125a7211 */ /* 0x000fc400078208ff */
[-C--:B------:R-:W-:Y:S02]  /*1000*/  LEA R88, P2, R34, R17.reuse, 0x1 ;  /* 0x0000001122587211 */ /* 0x080fe400078408ff */
[----:B------:R-:W-:Y:S02]  /*1010*/  LEA R86, P3, R36, R17, 0x1 ;  /* 0x0000001124567211 */ /* 0x000fe400078608ff */
[-C--:B------:R-:W-:Y:S02]  /*1020*/  LEA.HI.X.SX32 R91, R18, R19.reuse, 0x1, P1 ;  /* 0x00000013125b7211 */ /* 0x080fe400008f0eff */
[-C--:B------:R-:W-:Y:S02]  /*1030*/  LEA.HI.X.SX32 R89, R34, R19.reuse, 0x1, P2 ;  /* 0x0000001322597211 */ /* 0x080fe400010f0eff */
[----:B------:R-:W-:Y:S02]  /*1040*/  LEA.HI.X.SX32 R87, R36, R19, 0x1, P3 ;  /* 0x0000001324577211 */ /* 0x000fe400018f0eff */
[----:B------:R-:W-:-:S02]  /*1050*/  LEA R82, P1, R40, R17, 0x1 ;  /* 0x0000001128527211 */ /* 0x000fc400078208ff */
[-C--:B------:R-:W-:Y:S02]  /*1060*/  LEA R80, P2, R14, R17.reuse, 0x1 ;  /* 0x000000110e507211 */ /* 0x080fe400078408ff */
[-C--:B------:R-:W-:Y:S02]  /*1070*/  LEA R78, P3, R42, R17.reuse, 0x1 ;  /* 0x000000112a4e7211 */ /* 0x080fe400078608ff */
[----:B------:R-:W-:Y:S02]  /*1080*/  LEA R76, P4, R13, R17, 0x1 ;  /* 0x000000110d4c7211 */ /* 0x000fe400078808ff */
[-C--:B------:R-:W-:Y:S02]  /*1090*/  LEA.HI.X.SX32 R83, R40, R19.reuse, 0x1, P1 ;  /* 0x0000001328537211 */ /* 0x080fe400008f0eff */
[-C--:B------:R-:W-:Y:S02]  /*10a0*/  LEA.HI.X.SX32 R81, R14, R19.reuse, 0x1, P2 ;  /* 0x000000130e517211 */ /* 0x080fe400010f0eff */
[----:B------:R-:W-:-:S02]  /*10b0*/  LEA.HI.X.SX32 R79, R42, R19, 0x1, P3 ;  /* 0x000000132a4f7211 */ /* 0x000fc400018f0eff */
[----:B------:R-:W-:Y:S01]  /*10c0*/  LEA.HI.X.SX32 R77, R13, R19, 0x1, P4 ;  /* 0x000000130d4d7211 */ /* 0x000fe200020f0eff */
[----:B------:R-:W-:Y:S06]  /*10d0*/  @P0 BRA `(.L_x_5) ;  /* 0x0000000000180947 */ /* 0x000fec0003800000 */
[----:B------:R-:W-:Y:S01]  /*10e0*/  ELECT P1, URZ, PT ;  /* 0x0000000000ff782f */ /* 0x000fe20003820000 */
[----:B------:R-:W-:Y:S01]  /*10f0*/  HFMA2 R13, -RZ, RZ, 0, 5.9604644775390625e-08 ;  /* 0x00000001ff0d7431 */ /* 0x000fe200000001ff */
[----:B------:R-:W-:Y:S01]  /*1100*/  UMOV UR4, 0x40 ;  /* 0x0000004000047882 */ /* 0x000fe20000000000 */
[----:B------:R-:W-:Y:S01]  /*1110*/  UVIRTCOUNT.DEALLOC.SMPOOL 0x80 ;  /* 0x000000800000784c */ /* 0x000fe20000000000 */
[----:B------:R-:W-:-:S09]  /*1120*/  ULEA UR4, UR6, UR4, 0x18 ;  /* 0x0000000406047291 */ /* 0x000fd2000f8ec0ff */
[----:B------:R0:W-:Y:S03]  /*1130*/  @P1 STS.U8 [UR4], R13 ;  /* 0x0000000dff001988 */ /* 0x0001e60008000004 */
.L_x_5:
[----:B------:R-:W-:Y:S01]  /*1140*/  USHF.L.U32 UR4, UR20, 0x15, URZ ;  /* 0x0000001514047899 */ /* 0x000fe200080006ff */
[C---:B------:R-:W-:Y:S01]  /*1150*/  LOP3.LUT R37, R38.reuse, 0x20, RZ, 0x3c, !PT ;  /* 0x0000002026257812 */ /* 0x040fe200078e3cff */
[----:B-----5:R1:W-:Y:S01]  /*1160*/  STS.U16 [R38+UR12], R3 ;  /* 0x0000000326007988 */ /* 0x0203e2000800040c */
[----:B------:R-:W-:Y:S01]  /*1170*/  LOP3.LUT R36, R38, 0x40, RZ, 0x3c, !PT ;  /* 0x0000004026247812 */ /* 0x000fe200078e3cff */
[----:B------:R-:W-:Y:S01]  /*1180*/  ULOP3.LUT UR4, UR4, 0x600000, URZ, 0xc0, !UPT ;  /* 0x0060000004047892 */ /* 0x000fe2000f8ec0ff */
[----:B------:R-:W-:Y:S01]  /*1190*/  LOP3.LUT P1, RZ, R0, 0x7f, RZ, 0xc0, !PT ;  /* 0x0000007f00ff7812 */ /* 0x000fe2000782c0ff */
[----:B------:R-:W-:Y:S01]  /*11a0*/  STS.U16 [R38+UR12+0x400], R7 ;  /* 0x0004000726007988 */ /* 0x000fe2000800040c */
[----:B------:R-:W-:Y:S01]  /*11b0*/  UMOV UR6, 0x1 ;  /* 0x0000000100067882 */ /* 0x000fe20000000000 */
[----:B------:R-:W-:Y:S01]  /*11c0*/  UIADD3 UR14, UPT, UPT, UR13, UR4, URZ ;  /* 0x000000040d0e7290 */ /* 0x000fe2000fffe0ff */
[----:B0-----:R-:W-:Y:S01]  /*11d0*/  PRMT R13, RZ, 0x7610, R13 ;  /* 0x00007610ff0d7816 */ /* 0x001fe2000000000d */
[----:B------:R-:W-:Y:S01]  /*11e0*/  STS.U16 [R38+UR12+0x800], R11 ;  /* 0x0008000b26007988 */ /* 0x000fe2000800040c */
[----:B------:R-:W-:Y:S01]  /*11f0*/  UIADD3 UR15, UPT, UPT, UR12, 0x5000, URZ ;  /* 0x000050000c0f7890 */ /* 0x000fe2000fffe0ff */
[----:B-1----:R-:W-:Y:S01]  /*1200*/  LOP3.LUT R3, R38, 0x60, RZ, 0x3c, !PT ;  /* 0x0000006026037812 */ /* 0x002fe200078e3cff */
[----:B------:R-:W0:Y:S01]  /*1210*/  LDCU UR22, c[0x0][0x3f0] ;  /* 0x00007e00ff1677ac */ /* 0x000e220008000800 */
[----:B------:R1:W-:Y:S01]  /*1220*/  STS.U16 [R38+UR12+0xc00], R21 ;  /* 0x000c001526007988 */ /* 0x0003e2000800040c */
[----:B------:R-:W-:Y:S01]  /*1230*/  PRMT R17, RZ, 0x7610, R17 ;  /* 0x00007610ff117816 */ /* 0x000fe20000000011 */
[----:B------:R-:W2:Y:S01]  /*1240*/  LDC.64 R40, c[0x0][0x390] ;  /* 0x0000e400ff287b82 */ /* 0x000ea20000000a00 */
[----:B------:R-:W-:Y:S01]  /*1250*/  PRMT R19, RZ, 0x7610, R19 ;  /* 0x00007610ff137816 */ /* 0x000fe20000000013 */
[----:B------:R-:W-:Y:S01]  /*1260*/  STS.U16 [R38+UR12+0x1000], R25 ;  /* 0x0010001926007988 */ /* 0x000fe2000800040c */
[----:B------:R-:W-:Y:S01]  /*1270*/  VOTEU.ALL UP0, P1 ;  /* 0x0000000000ff7886 */ /* 0x000fe20000800000 */
[----:B------:R-:W-:Y:S01]  /*1280*/  VOTEU.ALL UP1, P1 ;  /* 0x0000000000ff7886 */ /* 0x000fe20000820000 */
[----:B------:R-:W-:Y:S01]  /*1290*/  PRMT R14, RZ, 0x7610, R14 ;  /* 0x00007610ff0e7816 */ /* 0x000fe2000000000e */
[----:B------:R-:W-:Y:S01]  /*12a0*/  STS.U16 [R38+UR12+0x1400], R29 ;  /* 0x0014001d26007988 */ /* 0x000fe2000800040c */
[----:B------:R-:W-:Y:S01]  /*12b0*/  PRMT R18, RZ, 0x7610, R18 ;  /* 0x00007610ff127816 */ /* 0x000fe20000000012 */
[----:B------:R-:W3:Y:S01]  /*12c0*/  LDCU.64 UR10, c[0x0][0x3d0] ;  /* 0x00007a00ff0a77ac */ /* 0x000ee20008000a00 */
[----:B------:R-:W-:-:S04]  /*12d0*/  @!UP0 UIADD3 UR4, UPT, UPT, -UR6, 0x100000, URZ ;  /* 0x0010000006048890 */ /* 0x000fc8000fffe1ff */
[----:B------:R-:W-:Y:S02]  /*12e0*/  @!UP0 USHF.L.U32 UR5, UR4, 0xb, URZ ;  /* 0x0000000b04058899 */ /* 0x000fe400080006ff */
[----:B------:R-:W-:Y:S01]  /*12f0*/  @!UP0 USHF.L.U32 UR4, UR4, 0x1, URZ ;  /* 0x0000000104048899 */ /* 0x000fe200080006ff */
[----:B------:R4:W-:Y:S01]  /*1300*/  STS.U16 [R38+UR12+0x1800], R33 ;  /* 0x0018002126007988 */ /* 0x0009e2000800040c */
[----:B-1----:R-:W-:-:S03]  /*1310*/  PRMT R21, RZ, 0x7610, R21 ;  /* 0x00007610ff157816 */ /* 0x002fc60000000015 */
[----:B------:R-:W-:Y:S01]  /*1320*/  STS.U16 [R38+UR12+0x1c00], R35 ;  /* 0x001c002326007988 */ /* 0x000fe2000800040c */
[----:B0-----:R-:W-:-:S03]  /*1330*/  ISETP.LT.AND P2, PT, RZ, UR22, PT ;  /* 0x00000016ff007c0c */ /* 0x001fc6000bf41270 */
[----:B------:R-:W-:Y:S01]  /*1340*/  STS.U16 [R37+UR12+0x100], R4 ;  /* 0x0001000425007988 */ /* 0x000fe2000800040c */
[----:B----4-:R-:W-:-:S03]  /*1350*/  PRMT R33, RZ, 0x7610, R33 ;  /* 0x00007610ff217816 */ /* 0x010fc60000000021 */
[----:B------:R-:W-:Y:S04]  /*1360*/  STS.U16 [R37+UR12+0x500], R8 ;  /* 0x0005000825007988 */ /* 0x000fe8000800040c */
[----:B------:R0:W-:Y:S04]  /*1370*/  STS.U16 [R37+UR12+0x900], R12 ;  /* 0x0009000c25007988 */ /* 0x0001e8000800040c */
[----:B------:R1:W-:Y:S04]  /*1380*/  STS.U16 [R37+UR12+0xd00], R20 ;  /* 0x000d001425007988 */ /* 0x0003e8000800040c */
[----:B------:R4:W-:Y:S01]  /*1390*/  STS.U16 [R37+UR12+0x1100], R24 ;  /* 0x0011001825007988 */ /* 0x0009e2000800040c */
[----:B0-----:R-:W-:-:S03]  /*13a0*/  PRMT R12, RZ, 0x7610, R12 ;  /* 0x00007610ff0c7816 */ /* 0x001fc6000000000c */
[----:B------:R-:W-:Y:S01]  /*13b0*/  STS.U16 [R37+UR12+0x1500], R28 ;  /* 0x0015001c25007988 */ /* 0x000fe2000800040c */
[----:B-1----:R-:W-:-:S03]  /*13c0*/  PRMT R20, RZ, 0x7610, R20 ;  /* 0x00007610ff147816 */ /* 0x002fc60000000014 */
[----:B------:R-:W-:Y:S01]  /*13d0*/  STS.U16 [R37+UR12+0x1900], R32 ;  /* 0x0019002025007988 */ /* 0x000fe2000800040c */
[----:B----4-:R-:W-:-:S03]  /*13e0*/  PRMT R24, RZ, 0x7610, R24 ;  /* 0x00007610ff187816 */ /* 0x010fc60000000018 */
[----:B------:R-:W-:Y:S04]  /*13f0*/  STS.U16 [R37+UR12+0x1d00], R50 ;  /* 0x001d003225007988 */ /* 0x000fe8000800040c */
[----:B------:R-:W-:Y:S04]  /*1400*/  STS.U16 [R36+UR12+0x200], R5 ;  /* 0x0002000524007988 */ /* 0x000fe8000800040c */
[----:B------:R-:W-:Y:S04]  /*1410*/  STS.U16 [R36+UR12+0x600], R9 ;  /* 0x0006000924007988 */ /* 0x000fe8000800040c */
[----:B------:R0:W-:Y:S04]  /*1420*/  STS.U16 [R36+UR12+0xa00], R15 ;  /* 0x000a000f24007988 */ /* 0x0001e8000800040c */
[----:B------:R1:W-:Y:S04]  /*1430*/  STS.U16 [R36+UR12+0xe00], R23 ;  /* 0x000e001724007988 */ /* 0x0003e8000800040c */
[----:B------:R4:W-:Y:S01]  /*1440*/  STS.U16 [R36+UR12+0x1200], R27 ;  /* 0x0012001b24007988 */ /* 0x0009e2000800040c */
[----:B0-----:R-:W-:-:S03]  /*1450*/  PRMT R15, RZ, 0x7610, R15 ;  /* 0x00007610ff0f7816 */ /* 0x001fc6000000000f */
[----:B------:R0:W-:Y:S01]  /*1460*/  STS.U16 [R36+UR12+0x1600], R31 ;  /* 0x0016001f24007988 */ /* 0x0001e2000800040c */
[----:B-1----:R-:W-:-:S03]  /*1470*/  PRMT R23, RZ, 0x7610, R23 ;  /* 0x00007610ff177816 */ /* 0x002fc60000000017 */
[----:B------:R-:W-:Y:S01]  /*1480*/  STS.U16 [R36+UR12+0x1a00], R43 ;  /* 0x001a002b24007988 */ /* 0x000fe2000800040c */
[----:B----4-:R-:W1:Y:S03]  /*1490*/  LDC R27, c[0x0][0x3d8] ;  /* 0x0000f600ff1b7b82 */ /* 0x010e660000000800 */
[----:B------:R-:W-:Y:S01]  /*14a0*/  STS.U16 [R36+UR12+0x1e00], R39 ;  /* 0x001e002724007988 */ /* 0x000fe2000800040c */
[----:B0-----:R-:W-:-:S03]  /*14b0*/  PRMT R31, RZ, 0x7610, R31 ;  /* 0x00007610ff1f7816 */ /* 0x001fc6000000001f */
[----:B------:R-:W-:Y:S04]  /*14c0*/  STS.U16 [R3+UR12+0x300], R6 ;  /* 0x0003000603007988 */ /* 0x000fe8000800040c */
[----:B------:R-:W-:Y:S04]  /*14d0*/  STS.U16 [R3+UR12+0x700], R10 ;  /* 0x0007000a03007988 */ /* 0x000fe8000800040c */
[----:B------:R0:W-:Y:S04]  /*14e0*/  STS.U16 [R3+UR12+0xb00], R16 ;  /* 0x000b001003007988 */ /* 0x0001e8000800040c */
[----:B------:R4:W-:Y:S04]  /*14f0*/  STS.U16 [R3+UR12+0xf00], R22 ;  /* 0x000f001603007988 */ /* 0x0009e8000800040c */
[----:B------:R2:W-:Y:S01]  /*1500*/  STS.U16 [R3+UR12+0x1300], R26 ;  /* 0x0013001a03007988 */ /* 0x0005e2000800040c */
[----:B0-----:R-:W-:-:S03]  /*1510*/  PRMT R16, RZ, 0x7610, R16 ;  /* 0x00007610ff107816 */ /* 0x001fc60000000010 */
[----:B------:R-:W-:Y:S01]  /*1520*/  STS.U16 [R3+UR12+0x1700], R30 ;  /* 0x0017001e03007988 */ /* 0x000fe2000800040c */
[----:B----4-:R-:W-:-:S03]  /*1530*/  PRMT R22, RZ, 0x7610, R22 ;  /* 0x00007610ff167816 */ /* 0x010fc60000000016 */
[----:B------:R0:W-:Y:S01]  /*1540*/  STS.U16 [R3+UR12+0x1b00], R52 ;  /* 0x001b003403007988 */ /* 0x0001e2000800040c */
[----:B--2---:R-:W-:-:S03]  /*1550*/  PRMT R26, RZ, 0x7610, R26 ;  /* 0x00007610ff1a7816 */ /* 0x004fc6000000001a */
[----:B------:R2:W-:Y:S01]  /*1560*/  STS.U16 [R3+UR12+0x1f00], R54 ;  /* 0x001f003603007988 */ /* 0x0005e2000800040c */
[----:B------:R-:W-:Y:S01]  /*1570*/  STTM.16dp32bit_t0_t15.x32 tmem[UR14], RZ ;  /* 0x000000ff000079ed */ /* 0x000fe20008a8000e */
[----:B------:R-:W-:Y:S01]  /*1580*/  STTM.16dp32bit_t16_t31.x32 tmem[UR14+0x20], RZ ;  /* 0x000020ff000079ed */ /* 0x000fe20008aa000e */
[----:B------:R-:W4:Y:S02]  /*1590*/  FENCE.VIEW.ASYNC.T ;  /* 0x00000000000073c6 */ /* 0x000f240000000200 */
[----:B----4-:R-:W-:Y:S06]  /*15a0*/  BAR.SYNC.DEFER_BLOCKING 0x0 ;  /* 0x0000000000007b1d */ /* 0x010fec0000010000 */
[----:B------:R-:W4:Y:S02]  /*15b0*/  FENCE.VIEW.ASYNC.S ;  /* 0x00000000000073c6 */ /* 0x000f240000000000 */
[----:B----4-:R4:W0:Y:S02]  /*15c0*/  @!UP1 SYNCS.EXCH.64 URZ, [UR15], UR4 ;  /* 0x000000040fff95b2 */ /* 0x0108240008000100 */
[----:B0-----:R-:W-:Y:S06]  /*15d0*/  BAR.SYNC.DEFER_BLOCKING 0x0 ;  /* 0x0000000000007b1d */ /* 0x001fec0000010000 */
[----:B------:R-:W2:Y:S04]  /*15e0*/  @P2 LDG.E.U16 R13, desc[UR30][R110.64] ;  /* 0x0000001e6e0d2981 */ /* 0x000ea8000c1e1500 */
        /* <DEDUP_REMOVED lines=14> */
[----:B------:R-:W2:Y:S01]  /*16d0*/  @P2 LDG.E.U16 R26, desc[UR30][R76.64] ;  /* 0x0000001e4c1a2981 */ /* 0x000ea2000c1e1500 */
[----:B------:R-:W-:Y:S01]  /*16e0*/  SHF.R.U32.HI R4, RZ, 0x5, R0 ;  /* 0x00000005ff047819 */ /* 0x000fe20000011600 */
[----:B---3--:R-:W-:Y:S01]  /*16f0*/  UIMAD UR10, UR9, UR10, URZ ;  /* 0x0000000a090a72a4 */ /* 0x008fe2000f8e02ff */
[----:B------:R-:W-:Y:S01]  /*1700*/  PRMT R29, RZ, 0x7610, R29 ;  /* 0x00007610ff1d7816 */ /* 0x000fe2000000001d */
[----:B------:R-:W-:Y:S01]  /*1710*/  VOTEU.ALL UP1, P1 ;  /* 0x0000000000ff7886 */ /* 0x000fe20000820000 */
[----:B------:R-:W-:Y:S01]  /*1720*/  SGXT.U32 R4, R4, 0x2 ;  /* 0x000000020404781a */ /* 0x000fe20000000000 */
[----:B------:R-:W-:Y:S01]  /*1730*/  USHF.L.U32 UR7, UR10, 0x1, URZ ;  /* 0x000000010a077899 */ /* 0x000fe200080006ff */
[----:B------:R-:W-:Y:S01]  /*1740*/  PRMT R35, RZ, 0x7610, R35 ;  /* 0x00007610ff237816 */ /* 0x000fe20000000023 */
[----:B----4-:R-:W-:Y:S01]  /*1750*/  UIMAD.WIDE UR4, UR10, 0x2, URZ ;  /* 0x000000020a0478a5 */ /* 0x010fe2000f8e02ff */
[----:B------:R-:W-:Y:S01]  /*1760*/  PRMT R84, RZ, 0x7610, R84 ;  /* 0x00007610ff547816 */ /* 0x000fe20000000054 */
[----:B-1----:R-:W-:Y:S01]  /*1770*/  IMAD R6, R4, R27, RZ ;  /* 0x0000001b04067224 */ /* 0x002fe200078e02ff */
[----:B------:R-:W-:Y:S01]  /*1780*/  LOP3.LUT R4, R0, 0x1f, RZ, 0xc0, !PT ;  /* 0x0000001f00047812 */ /* 0x000fe200078ec0ff */
[----:B------:R-:W-:Y:S01]  /*1790*/  UIADD3 UR8, UPT, UPT, UR12, 0x3000, URZ ;  /* 0x000030000c087890 */ /* 0x000fe2000fffe0ff */
[----:B------:R-:W-:Y:S01]  /*17a0*/  PRMT R100, RZ, 0x7610, R100 ;  /* 0x00007610ff647816 */ /* 0x000fe20000000064 */
[----:B------:R-:W-:Y:S01]  /*17b0*/  IMAD R7, R27, 0x4, R6 ;  /* 0x000000041b077824 */ /* 0x000fe200078e0206 */
[----:B------:R-:W-:Y:S01]  /*17c0*/  UIADD3 UR16, UPT, UPT, UR13, 0x100000, URZ ;  /* 0x001000000d107890 */ /* 0x000fe2000fffe0ff */
[----:B------:R-:W-:Y:S01]  /*17d0*/  IMAD R4, R4, UR11, RZ ;  /* 0x0000000b04047c24 */ /* 0x000fe2000f8e02ff */
[----:B------:R-:W-:-:S02]  /*17e0*/  PRMT R112, RZ, 0x7610, R112 ;  /* 0x00007610ff707816 */ /* 0x000fc40000000070 */
[----:B------:R-:W-:Y:S02]  /*17f0*/  LEA R8, R27, R7, 0x2 ;  /* 0x000000071b087211 */ /* 0x000fe400078e10ff */
[C---:B------:R-:W-:Y:S01]  /*1800*/  SHF.L.U32 R5, R4.reuse, 0x1, RZ ;  /* 0x0000000104057819 */ /* 0x040fe200000006ff */
[----:B------:R-:W-:Y:S01]  /*1810*/  IMAD.HI R4, R4, 0x2, RZ ;  /* 0x0000000204047827 */ /* 0x000fe200078e02ff */
[----:B------:R-:W-:Y:S02]  /*1820*/  PRMT R114, RZ, 0x7610, R114 ;  /* 0x00007610ff727816 */ /* 0x000fe40000000072 */
[----:B------:R-:W-:Y:S01]  /*1830*/  IADD3 R40, P3, P4, R5, UR7, R40 ;  /* 0x0000000705287c10 */ /* 0x000fe2000fc7e028 */
[C---:B------:R-:W-:Y:S01]  /*1840*/  IMAD R9, R27.reuse, 0x4, R8 ;  /* 0x000000041b097824 */ /* 0x040fe200078e0208 */
[----:B------:R-:W-:Y:S02]  /*1850*/  PRMT R116, RZ, 0x7610, R116 ;  /* 0x00007610ff747816 */ /* 0x000fe40000000074 */
[----:B------:R-:W-:Y:S01]  /*1860*/  IADD3.X R25, PT, PT, R4, UR5, R41, P3, P4 ;  /* 0x0000000504197c10 */ /* 0x000fe20009fe8429 */
[----:B------:R-:W-:Y:S01]  /*1870*/  IMAD R10, R27, 0x4, R9 ;  /* 0x000000041b0a7824 */ /* 0x000fe200078e0209 */
[----:B------:R-:W-:-:S02]  /*1880*/  LEA R74, P3, R6, R40, 0x1 ;  /* 0x00000028064a7211 */ /* 0x000fc400078608ff */
[----:B------:R-:W-:Y:S02]  /*1890*/  LEA R72, P4, R7, R40, 0x1 ;  /* 0x0000002807487211 */ /* 0x000fe400078808ff */
[----:B------:R-:W-:Y:S02]  /*18a0*/  LEA R5, R27, R10, 0x2 ;  /* 0x0000000a1b057211 */ /* 0x000fe400078e10ff */
[-C--:B------:R-:W-:Y:S02]  /*18b0*/  LEA.HI.X.SX32 R75, R6, R25.reuse, 0x1, P3 ;  /* 0x00000019064b7211 */ /* 0x080fe400018f0eff */
[----:B------:R-:W-:Y:S01]  /*18c0*/  LEA.HI.X.SX32 R73, R7, R25, 0x1, P4 ;  /* 0x0000001907497211 */ /* 0x000fe200020f0eff */
[----:B------:R-:W-:Y:S01]  /*18d0*/  IMAD R4, R27, 0x4, R5 ;  /* 0x000000041b047824 */ /* 0x000fe200078e0205 */
[-C--:B------:R-:W-:Y:S02]  /*18e0*/  LEA R70, P3, R8, R40.reuse, 0x1 ;  /* 0x0000002808467211 */ /* 0x080fe400078608ff */
[----:B------:R-:W-:-:S02]  /*18f0*/  LEA R66, P4, R9, R40, 0x1 ;  /* 0x0000002809427211 */ /* 0x000fc400078808ff */
[----:B------:R-:W-:Y:S02]  /*1900*/  LEA R11, R27, R4, 0x2 ;  /* 0x000000041b0b7211 */ /* 0x000fe400078e10ff */
[-C--:B------:R-:W-:Y:S02]  /*1910*/  LEA.HI.X.SX32 R71, R8, R25.reuse, 0x1, P3 ;  /* 0x0000001908477211 */ /* 0x080fe400018f0eff */
[----:B------:R-:W-:Y:S01]  /*1920*/  LEA.HI.X.SX32 R67, R9, R25, 0x1, P4 ;  /* 0x0000001909437211 */ /* 0x000fe200020f0eff */
[----:B------:R-:W-:Y:S01]  /*1930*/  IMAD R6, R27, 0x4, R11 ;  /* 0x000000041b067824 */ /* 0x000fe200078e020b */
[-C--:B------:R-:W-:Y:S02]  /*1940*/  LEA R64, P3, R10, R40.reuse, 0x1 ;  /* 0x000000280a407211 */ /* 0x080fe400078608ff */
[----:B------:R-:W-:Y:S02]  /*1950*/  LEA R62, P4, R5, R40, 0x1 ;  /* 0x00000028053e7211 */ /* 0x000fe400078808ff */
[----:B------:R-:W-:-:S02]  /*1960*/  LEA R7, R27, R6, 0x2 ;  /* 0x000000061b077211 */ /* 0x000fc400078e10ff */
[-C--:B------:R-:W-:Y:S02]  /*1970*/  LEA.HI.X.SX32 R65, R10, R25.reuse, 0x1, P3 ;  /* 0x000000190a417211 */ /* 0x080fe400018f0eff */
[----:B------:R-:W-:Y:S01]  /*1980*/  LEA.HI.X.SX32 R63, R5, R25, 0x1, P4 ;  /* 0x00000019053f7211 */ /* 0x000fe200020f0eff */
[----:B------:R-:W-:Y:S01]  /*1990*/  IMAD R8, R27, 0x4, R7 ;  /* 0x000000041b087824 */ /* 0x000fe200078e0207 */
[----:B------:R-:W-:Y:S01]  /*19a0*/  LEA R58, P3, R4, R40, 0x1 ;  /* 0x00000028043a7211 */ /* 0x000fe200078608ff */
[----:B------:R-:W-:-:S04]  /*19b0*/  @!UP0 UIADD3 UR4, UPT, UPT, -UR6, 0x100000, URZ ;  /* 0x0010000006048890 */ /* 0x000fc8000fffe1ff */
[----:B------:R-:W-:Y:S02]  /*19c0*/  @!UP0 USHF.L.U32 UR5, UR4, 0xb, URZ ;  /* 0x0000000b04058899 */ /* 0x000fe400080006ff */
[----:B------:R-:W-:Y:S01]  /*19d0*/  @!UP0 USHF.L.U32 UR4, UR4, 0x1, URZ ;  /* 0x0000000104048899 */ /* 0x000fe200080006ff */
[----:B------:R-:W-:Y:S02]  /*19e0*/  LEA R5, R27, R8, 0x2 ;  /* 0x000000081b057211 */ /* 0x000fe400078e10ff */
[-C--:B------:R-:W-:Y:S02]  /*19f0*/  LEA.HI.X.SX32 R59, R4, R25.reuse, 0x1, P3 ;  /* 0x00000019043b7211 */ /* 0x080fe400018f0eff */
[-C--:B------:R-:W-:Y:S01]  /*1a00*/  LEA R52, P3, R7, R40.reuse, 0x1 ;  /* 0x0000002807347211 */ /* 0x080fe200078608ff */
[----:B------:R-:W-:Y:S01]  /*1a10*/  IMAD R9, R27, 0x4, R5 ;  /* 0x000000041b097824 */ /* 0x000fe200078e0205 */
[----:B--2---:R-:W-:Y:S02]  /*1a20*/  LEA R54, P5, R6, R40, 0x1 ;  /* 0x0000002806367211 */ /* 0x004fe400078a08ff */
[----:B------:R-:W-:-:S02]  /*1a30*/  LEA.HI.X.SX32 R53, R7, R25, 0x1, P3 ;  /* 0x0000001907357211 */ /* 0x000fc400018f0eff */
[-C--:B------:R-:W-:Y:S01]  /*1a40*/  LEA R46, P3, R9, R40.reuse, 0x1 ;  /* 0x00000028092e7211 */ /* 0x080fe200078608ff */
[----:B------:R0:W1:Y:S01]  /*1a50*/  @!UP1 SYNCS.EXCH.64 URZ, [UR12+0x5008], UR4 ;  /* 0x005008040cff95b2 */ /* 0x0000620008000100 */
[----:B------:R-:W-:Y:S01]  /*1a60*/  LEA R4, R27, R9, 0x2 ;  /* 0x000000091b047211 */ /* 0x000fe200078e10ff */
[----:B------:R-:W-:Y:S01]  /*1a70*/  VOTEU.ALL UP1, P1 ;  /* 0x0000000000ff7886 */ /* 0x000fe20000820000 */
[----:B------:R-:W-:Y:S02]  /*1a80*/  LEA R56, P4, R11, R40, 0x1 ;  /* 0x000000280b387211 */ /* 0x000fe400078808ff */
[-C--:B------:R-:W-:Y:S02]  /*1a90*/  LEA.HI.X.SX32 R47, R9, R25.reuse, 0x1, P3 ;  /* 0x00000019092f7211 */ /* 0x080fe400018f0eff */
[----:B------:R-:W-:Y:S01]  /*1aa0*/  LEA.HI.X.SX32 R55, R6, R25, 0x1, P5 ;  /* 0x0000001906377211 */ /* 0x000fe200028f0eff */
[----:B------:R-:W-:Y:S01]  /*1ab0*/  IMAD R6, R27, 0x4, R4 ;  /* 0x000000041b067824 */ /* 0x000fe200078e0204 */
[----:B------:R-:W-:-:S02]  /*1ac0*/  ISETP.EQ.U32.AND P3, PT, RZ, UR20, P2 ;  /* 0x00000014ff007c0c */ /* 0x000fc40009762070 */
[----:B------:R-:W-:Y:S01]  /*1ad0*/  LEA R48, P5, R5, R40, 0x1 ;  /* 0x0000002805307211 */ /* 0x000fe200078a08ff */
[----:B0-----:R-:W-:-:S04]  /*1ae0*/  @!UP0 UIADD3 UR4, UPT, UPT, -UR6, 0x100000, URZ ;  /* 0x0010000006048890 */ /* 0x001fc8000fffe1ff */
[----:B------:R-:W-:Y:S02]  /*1af0*/  @!UP0 USHF.L.U32 UR5, UR4, 0xb, URZ ;  /* 0x0000000b04058899 */ /* 0x000fe400080006ff */
[----:B------:R-:W-:Y:S01]  /*1b00*/  @!UP0 USHF.L.U32 UR4, UR4, 0x1, URZ ;  /* 0x0000000104048899 */ /* 0x000fe200080006ff */
[-C--:B------:R-:W-:Y:S02]  /*1b10*/  LEA.HI.X.SX32 R57, R11, R25.reuse, 0x1, P4 ;  /* 0x000000190b397211 */ /* 0x080fe400020f0eff */
[C---:B------:R-:W-:Y:S02]  /*1b20*/  LEA R50, P4, R8.reuse, R40, 0x1 ;  /* 0x0000002808327211 */ /* 0x040fe400078808ff */
[-C--:B------:R-:W-:Y:S02]  /*1b30*/  LEA.HI.X.SX32 R49, R5, R25.reuse, 0x1, P5 ;  /* 0x0000001905317211 */ /* 0x080fe400028f0eff */
[----:B------:R-:W-:Y:S02]  /*1b40*/  LEA R5, R27, R6, 0x2 ;  /* 0x000000061b057211 */ /* 0x000fe400078e10ff */
[----:B------:R-:W-:-:S02]  /*1b50*/  LEA.HI.X.SX32 R51, R8, R25, 0x1, P4 ;  /* 0x0000001908337211 */ /* 0x000fc400020f0eff */
[-C--:B------:R-:W-:Y:S02]  /*1b60*/  LEA R44, P4, R4, R40.reuse, 0x1 ;  /* 0x00000028042c7211 */ /* 0x080fe400078808ff */
[-C--:B------:R-:W-:Y:S02]  /*1b70*/  LEA R42, P5, R6, R40.reuse, 0x1 ;  /* 0x00000028062a7211 */ /* 0x080fe400078a08ff */
[C---:B------:R-:W-:Y:S02]  /*1b80*/  LEA R40, P6, R5.reuse, R40, 0x1 ;  /* 0x0000002805287211 */ /* 0x040fe400078c08ff */
[-C--:B------:R-:W-:Y:S02]  /*1b90*/  LEA.HI.X.SX32 R45, R4, R25.reuse, 0x1, P4 ;  /* 0x00000019042d7211 */ /* 0x080fe400020f0eff */
[-C--:B------:R-:W-:Y:S02]  /*1ba0*/  LEA.HI.X.SX32 R43, R6, R25.reuse, 0x1, P5 ;  /* 0x00000019062b7211 */ /* 0x080fe400028f0eff */
[----:B------:R-:W-:-:S02]  /*1bb0*/  LEA.HI.X.SX32 R41, R5, R25, 0x1, P6 ;  /* 0x0000001905297211 */ /* 0x000fc400030f0eff */
[----:B------:R-:W-:Y:S02]  /*1bc0*/  PRMT R25, RZ, 0x7610, R25 ;  /* 0x00007610ff197816 */ /* 0x000fe40000000019 */
[----:B------:R-:W-:Y:S01]  /*1bd0*/  PRMT R27, RZ, 0x7610, R27 ;  /* 0x00007610ff1b7816 */ /* 0x000fe2000000001b */
[----:B------:R-:W-:Y:S04]  /*1be0*/  STS.U16 [R38+UR12+0x2000], R13 ;  /* 0x0020000d26007988 */ /* 0x000fe8000800040c */
[----:B------:R-:W-:Y:S04]  /*1bf0*/  STS.U16 [R38+UR12+0x2400], R17 ;  /* 0x0024001126007988 */ /* 0x000fe8000800040c */
[----:B------:R0:W-:Y:S04]  /*1c00*/  STS.U16 [R38+UR12+0x2800], R21 ;  /* 0x0028001526007988 */ /* 0x0001e8000800040c */
[----:B------:R2:W-:Y:S04]  /*1c10*/  STS.U16 [R38+UR12+0x2c00], R23 ;  /* 0x002c001726007988 */ /* 0x0005e8000800040c */
[----:B------:R-:W-:Y:S01]  /*1c20*/  STS.U16 [R37+UR12+0x2100], R12 ;  /* 0x0021000c25007988 */ /* 0x000fe2000800040c */
[----:B0-----:R-:W-:-:S03]  /*1c30*/  PRMT R21, RZ, 0x7610, R21 ;  /* 0x00007610ff157816 */ /* 0x001fc60000000015 */
[----:B------:R-:W-:Y:S01]  /*1c40*/  STS.U16 [R37+UR12+0x2500], R16 ;  /* 0x0025001025007988 */ /* 0x000fe2000800040c */
[----:B--2---:R-:W-:-:S03]  /*1c50*/  PRMT R23, RZ, 0x7610, R23 ;  /* 0x00007610ff177816 */ /* 0x004fc60000000017 */
        /* <DEDUP_REMOVED lines=13> */
[----:B------:R2:W-:Y:S01]  /*1d30*/  STS.U16 [R3+UR12+0x2f00], R26 ;  /* 0x002f001a03007988 */ /* 0x0005e2000800040c */
[----:B-1----:R1:W-:Y:S06]  /*1d40*/  MEMBAR.ALL.CTA ;  /* 0x0000000000007992 */ /* 0x0023ec0000008000 */
[----:B-1----:R-:W-:Y:S04]  /*1d50*/  FENCE.VIEW.ASYNC.S ;  /* 0x00000000000073c6 */ /* 0x002fe80000000000 */
[----:B------:R-:W1:Y:S02]  /*1d60*/  FENCE.VIEW.ASYNC.S ;  /* 0x00000000000073c6 */ /* 0x000e640000000000 */
[----:B-1----:R2:W1:Y:S01]  /*1d70*/  @!UP1 SYNCS.EXCH.64 URZ, [UR12+0x3000], UR4 ;  /* 0x003000040cff95b2 */ /* 0x0024620008000100 */
[----:B0-----:R-:W-:Y:S01]  /*1d80*/  PRMT R22, RZ, 0x7610, R22 ;  /* 0x00007610ff167816 */ /* 0x001fe20000000016 */
[----:B-1----:R-:W-:Y:S06]  /*1d90*/  BAR.SYNC.DEFER_BLOCKING 0x0 ;  /* 0x0000000000007b1d */ /* 0x002fec0000010000 */
[----:B--2---:R-:W-:Y:S05]  /*1da0*/  @!P3 BRA `(.L_x_6) ;  /* 0x000000000084b947 */ /* 0x004fea0003800000 */
[----:B------:R-:W-:Y:S02]  /*1db0*/  UIADD3 UR4, UPT, UPT, UR12, 0x2000, URZ ;  /* 0x000020000c047890 */ /* 0x000fe4000fffe0ff */
[----:B------:R-:W-:Y:S02]  /*1dc0*/  USHF.R.U32.HI UR6, URZ, 0x4, UR12 ;  /* 0x00000004ff067899 */ /* 0x000fe4000801160c */
[----:B------:R-:W-:Y:S02]  /*1dd0*/  USHF.R.U32.HI UR4, URZ, 0x4, UR4 ;  /* 0x00000004ff047899 */ /* 0x000fe40008011604 */
[----:B------:R-:W-:Y:S02]  /*1de0*/  USGXT.U32 UR6, UR6, 0xe ;  /* 0x0000000e0606789a */ /* 0x000fe40008000000 */
[----:B------:R-:W-:Y:S02]  /*1df0*/  USGXT.U32 UR18, UR4, 0xe ;  /* 0x0000000e0412789a */ /* 0x000fe40008000000 */
[----:B------:R-:W-:-:S02]  /*1e00*/  UIADD3 UR36, UP1, UPT, UR6, 0x80, URZ ;  /* 0x0000008006247890 */ /* 0x000fc4000ff3e0ff */
[----:B------:R-:W-:Y:S01]  /*1e10*/  UIADD3 UR34, UP2, UPT, UR18, 0x2, URZ ;  /* 0x0000000212227890 */ /* 0x000fe2000ff5e0ff */
[----:B------:R-:W-:Y:S01]  /*1e20*/  UMOV UR4, URZ ;  /* 0x000000ff00047c82 */ /* 0x000fe20008000000 */
[----:B------:R-:W-:Y:S01]  /*1e30*/  UMOV UR38, 0x0 ;  /* 0x0000000000267882 */ /* 0x000fe20000000000 */
[----:B------:R-:W-:Y:S02]  /*1e40*/  UIADD3.X UR37, UPT, UPT, UR4, 0x40004040, URZ, UP1, !UPT ;  /* 0x4000404004257890 */ /* 0x000fe40008ffe4ff */
[----:B------:R-:W-:Y:S02]  /*1e50*/  UIADD3.X UR35, UPT, UPT, UR4, 0x40004040, URZ, UP2, !UPT ;  /* 0x4000404004237890 */ /* 0x000fe400097fe4ff */
[----:B------:R-:W-:Y:S02]  /*1e60*/  UIADD3.64 UR24, UPT, UPT, UR36, 0x80, URZ ;  /* 0x0000008024187897 */ /* 0x000fe4000fffe0ff */
[----:B------:R-:W-:Y:S02]  /*1e70*/  UIADD3.64 UR26, UPT, UPT, UR34, 0x2, URZ ;  /* 0x00000002221a7897 */ /* 0x000fe4000fffe0ff */
[----:B------:R-:W-:-:S02]  /*1e80*/  UIADD3.64 UR28, UPT, UPT, UR36, 0x100, URZ ;  /* 0x00000100241c7897 */ /* 0x000fc4000fffe0ff */
[----:B------:R-:W-:Y:S01]  /*1e90*/  UIADD3.64 UR32, UPT, UPT, UR34, 0x4, URZ ;  /* 0x0000000422207897 */ /* 0x000fe2000fffe0ff */
[----:B------:R-:W-:Y:S01]  /*1ea0*/  UMOV UR39, 0x4088010 ;  /* 0x0408801000277882 */ /* 0x000fe20000000000 */
[----:B------:R-:W-:Y:S01]  /*1eb0*/  UMOV UR7, 0x40004040 ;  /* 0x4000404000077882 */ /* 0x000fe20000000000 */
[----:B------:R-:W-:Y:S01]  /*1ec0*/  UMOV UR19, 0x40004040 ;  /* 0x4000404000137882 */ /* 0x000fe20000000000 */
[----:B------:R-:W-:Y:S01]  /*1ed0*/  UMOV UR40, 0x0 ;  /* 0x0000000000287882 */ /* 0x000fe20000000000 */
[----:B------:R-:W-:Y:S01]  /*1ee0*/  UMOV UR41, 0x4088010 ;  /* 0x0408801000297882 */ /* 0x000fe20000000000 */
[----:B------:R-:W-:Y:S01]  /*1ef0*/  UMOV UR42, 0x0 ;  /* 0x00000000002a7882 */ /* 0x000fe20000000000 */
[----:B------:R-:W-:Y:S01]  /*1f00*/  UMOV UR43, 0x4088010 ;  /* 0x04088010002b7882 */ /* 0x000fe20000000000 */
[----:B------:R-:W-:Y:S01]  /*1f10*/  UMOV UR4, UR8 ;  /* 0x0000000800047c82 */ /* 0x000fe20008000000 */
[----:B------:R-:W-:Y:S01]  /*1f20*/  UMOV UR5, URZ ;  /* 0x000000ff00057c82 */ /* 0x000fe20008000000 */
[----:B------:R0:W-:Y:S01]  /*1f30*/  UTCHMMA gdesc[UR6], gdesc[UR18], tmem[UR16], tmem[UR38], idesc[UR39], !UPT ;  /* 0x00ff2612060075ea */ /* 0x0001e2000f800010 */
[----:B------:R-:W-:Y:S01]  /*1f40*/  UMOV UR44, 0x0 ;  /* 0x00000000002c7882 */ /* 0x000fe20000000000 */
[----:B------:R-:W-:Y:S01]  /*1f50*/  UMOV UR45, 0x4088010 ;  /* 0x04088010002d7882 */ /* 0x000fe20000000000 */
[----:B------:R0:W-:Y:S01]  /*1f60*/  UTCHMMA gdesc[UR36], gdesc[UR34], tmem[UR16], tmem[UR40], idesc[UR41], UPT ;  /* 0x00ff2822240075ea */ /* 0x0001e2000b800010 */
[----:B------:R-:W-:Y:S01]  /*1f70*/  UMOV UR4, UR4 ;  /* 0x0000000400047c82 */ /* 0x000fe20008000000 */
[----:B------:R0:W-:Y:S01]  /*1f80*/  UTCHMMA gdesc[UR24], gdesc[UR26], tmem[UR16], tmem[UR42], idesc[UR43], UPT ;  /* 0x00ff2a1a180075ea */ /* 0x0001e2000b800010 */
[----:B------:R0:W-:Y:S01]  /*1f90*/  UTCHMMA gdesc[UR28], gdesc[UR32], tmem[UR16], tmem[UR44], idesc[UR45], UPT ;  /* 0x00ff2c201c0075ea */ /* 0x0001e2000b800010 */
[----:B------:R0:W-:Y:S01]  /*1fa0*/  UTCBAR [UR4], URZ ;  /* 0x000000ff040073e9 */ /* 0x0001e200080000ff */
[----:B------:R-:W-:Y:S01]  /*1fb0*/  NOP ;  /* 0x0000000000007918 */ /* 0x000fe20000000000 */
.L_x_6:
[----:B------:R-:W-:Y:S05]  /*1fc0*/  @!P2 BRA `(.L_x_7) ;  /* 0x000000000008a947 */ /* 0x000fea0003800000 */
[----:B------:R-:W1:Y:S02]  /*1fd0*/  SYNCS.PHASECHK.TRANS64.TRYWAIT P4, [UR12+0x3000], RZ ;  /* 0x003000ffff0075a7 */ /* 0x000e64000808110c */
[----:B-1----:R-:W-:Y:S05]  /*1fe0*/  @!P4 BRA `(.L_x_8) ;  /* 0x0000003c0034c947 */ /* 0x002fea0003800000 */
.L_x_7:
[----:B------:R-:W-:Y:S06]  /*1ff0*/  BAR.SYNC.DEFER_BLOCKING 0x0 ;  /* 0x0000000000007b1d */ /* 0x000fec0000010000 */
[----:B0-----:R-:W0:Y:S01]  /*2000*/  LDCU UR4, c[0x0][0x3a8] ;  /* 0x00007500ff0477ac */ /* 0x001e220008000800 */
[----:B------:R-:W-:Y:S01]  /*2010*/  LDTM.16dp32bit_t0_t15.x16 R4, tmem[UR14+0x100000] ;  /* 0x1000000e000479ee */ /* 0x000fe20008a00000 */
[----:B------:R-:W0:Y:S01]  /*2020*/  LDTM.16dp32bit_t16_t31.x16 R4, tmem[UR14+0x100010] ;  /* 0x1000100e000479ee */ /* 0x000e220008a20000 */
[----:B------:R-:W1:Y:S01]  /*2030*/  @!P1 SYNCS.CCTL.IV [UR12+0x3000] ;  /* 0x00300000ff0099b1 */ /* 0x000e62000800000c */
[----:B------:R-:W-:Y:S01]  /*2040*/  NOP ;  /* 0x0000000000007918 */ /* 0x000fe20000000000 */
[----:B------:R2:W5:Y:S04]  /*2050*/  @P2 LDG.E.U16 R21, desc[UR30][R74.64] ;  /* 0x0000001e4a152981 */ /* 0x000568000c1e1500 */
[----:B------:R2:W5:Y:S01]  /*2060*/  @P2 LDG.E.U16 R23, desc[UR30][R70.64] ;  /* 0x0000001e46172981 */ /* 0x000562000c1e1500 */
[----:B0-----:R-:W-:Y:S01]  /*2070*/  FMUL R26, R4, UR4 ;  /* 0x00000004041a7c20 */ /* 0x001fe20008400000 */
[----:B------:R-:W-:Y:S01]  /*2080*/  FMUL R39, R5, UR4 ;  /* 0x0000000405277c20 */ /* 0x000fe20008400000 */
[----:B------:R-:W-:Y:S01]  /*2090*/  FMUL R28, R6, UR4 ;  /* 0x00000004061c7c20 */ /* 0x000fe20008400000 */
[----:B------:R-:W-:Y:S01]  /*20a0*/  FMUL R30, R7, UR4 ;  /* 0x00000004071e7c20 */ /* 0x000fe20008400000 */
[----:B------:R-:W-:Y:S01]  /*20b0*/  FMUL R69, R8, UR4 ;  /* 0x0000000408457c20 */ /* 0x000fe20008400000 */
[----:B------:R2:W5:Y:S02]  /*20c0*/  @P2 LDG.E.U16 R25, desc[UR30][R64.64] ;  /* 0x0000001e40192981 */ /* 0x000564000c1e1500 */
[----:B------:R-:W-:Y:S01]  /*20d0*/  FMNMX3 R28, R26, R39, R28, !PT ;  /* 0x000000271a1c7276 */ /* 0x000fe2000780001c */
[----:B------:R-:W-:Y:S01]  /*20e0*/  FMUL R26, R9, UR4 ;  /* 0x00000004091a7c20 */ /* 0x000fe20008400000 */
[----:B------:R-:W-:Y:S01]  /*20f0*/  FMUL R39, R10, UR4 ;  /* 0x000000040a277c20 */ /* 0x000fe20008400000 */
[----:B------:R2:W5:Y:S01]  /*2100*/  @P2 LDG.E.U16 R27, desc[UR30][R58.64] ;  /* 0x0000001e3a1b2981 */ /* 0x000562000c1e1500 */
        /* <DEDUP_REMOVED lines=17> */
[----:B------:R-:W-:-:S02]  /*2220*/  FMUL R28, R19, UR4 ;  /* 0x00000004131c7c20 */ /* 0x000fc40008400000 */
[----:B------:R2:W5:Y:S01]  /*2230*/  @P2 LDG.E.U16 R20, desc[UR30][R72.64] ;  /* 0x0000001e48142981 */ /* 0x000562000c1e1500 */
[----:B------:R-:W-:-:S03]  /*2240*/  FMNMX3 R39, R30, R26, R39, !PT ;  /* 0x0000001a1e277276 */ /* 0x000fc60007800027 */
[----:B------:R2:W5:Y:S01]  /*2250*/  @P2 LDG.E.U16 R22, desc[UR30][R66.64] ;  /* 0x0000001e42162981 */ /* 0x000562000c1e1500 */
[----:B------:R-:W-:-:S03]  /*2260*/  FMNMX R28, R28, R39, !PT ;  /* 0x000000271c1c7209 */ /* 0x000fc60007800000 */
[----:B------:R2:W5:Y:S04]  /*2270*/  @P2 LDG.E.U16 R24, desc[UR30][R62.64] ;  /* 0x0000001e3e182981 */ /* 0x000568000c1e1500 */
[----:B------:R-:W0:Y:S04]  /*2280*/  SHFL.BFLY PT, R39, R28, 0x10, 0x1f ;  /* 0x0e001f001c277f89 */ /* 0x000e2800000e0000 */
[----:B------:R2:W5:Y:S04]  /*2290*/  @P2 LDG.E.U16 R84, desc[UR30][R56.64] ;  /* 0x0000001e38542981 */ /* 0x000568000c1e1500 */
[----:B------:R2:W5:Y:S04]  /*22a0*/  @P2 LDG.E.U16 R100, desc[UR30][R52.64] ;  /* 0x0000001e34642981 */ /* 0x000568000c1e1500 */
[----:B------:R2:W5:Y:S04]  /*22b0*/  @P2 LDG.E.U16 R112, desc[UR30][R48.64] ;  /* 0x0000001e30702981 */ /* 0x000568000c1e1500 */
[----:B------:R2:W5:Y:S04]  /*22c0*/  @P2 LDG.E.U16 R114, desc[UR30][R44.64] ;  /* 0x0000001e2c722981 */ /* 0x000568000c1e1500 */
[----:B------:R2:W5:Y:S01]  /*22d0*/  @P2 LDG.E.U16 R116, desc[UR30][R40.64] ;  /* 0x0000001e28742981 */ /* 0x000562000c1e1500 */
[----:B0-----:R-:W-:-:S05]  /*22e0*/  FMNMX3 R39, R28, -INF , R39, !PT ;  /* 0xff8000001c277876 */ /* 0x001fca0007800027 */
[--C-:B------:R-:W-:Y:S01]  /*22f0*/  FFMA R4, R4, UR4, -R39.reuse ;  /* 0x0000000404047c23 */ /* 0x100fe20008000827 */
[--C-:B------:R-:W-:Y:S01]  /*2300*/  FFMA R5, R5, UR4, -R39.reuse ;  /* 0x0000000405057c23 */ /* 0x100fe20008000827 */
[--C-:B------:R-:W-:Y:S01]  /*2310*/  FFMA R6, R6, UR4, -R39.reuse ;  /* 0x0000000406067c23 */ /* 0x100fe20008000827 */
[--C-:B------:R-:W-:Y:S01]  /*2320*/  FFMA R7, R7, UR4, -R39.reuse ;  /* 0x0000000407077c23 */ /* 0x100fe20008000827 */
[----:B------:R-:W-:Y:S01]  /*2330*/  FMUL R4, R4, 1.4426950216293334961 ;  /* 0x3fb8aa3b04047820 */ /* 0x000fe20000400000 */
[----:B------:R-:W-:Y:S01]  /*2340*/  FMUL R5, R5, 1.4426950216293334961 ;  /* 0x3fb8aa3b05057820 */ /* 0x000fe20000400000 */
[----:B------:R-:W-:Y:S01]  /*2350*/  FMUL R6, R6, 1.4426950216293334961 ;  /* 0x3fb8aa3b06067820 */ /* 0x000fe20000400000 */
[----:B------:R-:W-:Y:S01]  /*2360*/  FMUL R7, R7, 1.4426950216293334961 ;  /* 0x3fb8aa3b07077820 */ /* 0x000fe20000400000 */
[--C-:B------:R-:W-:Y:S01]  /*2370*/  FFMA R8, R8, UR4, -R39.reuse ;  /* 0x0000000408087c23 */ /* 0x100fe20008000827 */
[--C-:B------:R-:W-:Y:S01]  /*2380*/  FFMA R9, R9, UR4, -R39.reuse ;  /* 0x0000000409097c23 */ /* 0x100fe20008000827 */
[----:B------:R-:W-:Y:S01]  /*2390*/  MUFU.EX2 R4, R4 ;  /* 0x0000000400047308 */ /* 0x000fe20000000800 */
[--C-:B------:R-:W-:Y:S01]  /*23a0*/  FFMA R10, R10, UR4, -R39.reuse ;  /* 0x000000040a0a7c23 */ /* 0x100fe20008000827 */
[----:B------:R-:W-:Y:S01]  /*23b0*/  FMUL R8, R8, 1.4426950216293334961 ;  /* 0x3fb8aa3b08087820 */ /* 0x000fe20000400000 */
[----:B------:R-:W-:Y:S01]  /*23c0*/  FMUL R9, R9, 1.4426950216293334961 ;  /* 0x3fb8aa3b09097820 */ /* 0x000fe20000400000 */
[--C-:B------:R-:W-:Y:S01]  /*23d0*/  FFMA R11, R11, UR4, -R39.reuse ;  /* 0x000000040b0b7c23 */ /* 0x100fe20008000827 */
[----:B------:R-:W-:Y:S01]  /*23e0*/  FMUL R10, R10, 1.4426950216293334961 ;  /* 0x3fb8aa3b0a0a7820 */ /* 0x000fe20000400000 */
[--C-:B------:R-:W-:Y:S01]  /*23f0*/  FFMA R12, R12, UR4, -R39.reuse ;  /* 0x000000040c0c7c23 */ /* 0x100fe20008000827 */
[--C-:B------:R-:W-:Y:S01]  /*2400*/  FFMA R13, R13, UR4, -R39.reuse ;  /* 0x000000040d0d7c23 */ /* 0x100fe20008000827 */
[----:B------:R-:W0:Y:S01]  /*2410*/  MUFU.EX2 R5, R5 ;  /* 0x0000000500057308 */ /* 0x000e220000000800 */
[----:B------:R-:W-:Y:S01]  /*2420*/  FMUL R11, R11, 1.4426950216293334961 ;  /* 0x3fb8aa3b0b0b7820 */ /* 0x000fe20000400000 */
[----:B------:R-:W-:Y:S01]  /*2430*/  FMUL R12, R12, 1.4426950216293334961 ;  /* 0x3fb8aa3b0c0c7820 */ /* 0x000fe20000400000 */
[----:B------:R-:W-:Y:S01]  /*2440*/  FMUL R13, R13, 1.4426950216293334961 ;  /* 0x3fb8aa3b0d0d7820 */ /* 0x000fe20000400000 */
[--C-:B------:R-:W-:Y:S01]  /*2450*/  FFMA R14, R14, UR4, -R39.reuse ;  /* 0x000000040e0e7c23 */ /* 0x100fe20008000827 */
[--C-:B------:R-:W-:Y:S01]  /*2460*/  FFMA R15, R15, UR4, -R39.reuse ;  /* 0x000000040f0f7c23 */ /* 0x100fe20008000827 */
[--C-:B------:R-:W-:Y:S01]  /*2470*/  FFMA R16, R16, UR4, -R39.reuse ;  /* 0x0000000410107c23 */ /* 0x100fe20008000827 */
[--C-:B------:R-:W-:Y:S01]  /*2480*/  FFMA R17, R17, UR4, -R39.reuse ;  /* 0x0000000411117c23 */ /* 0x100fe20008000827 */
[----:B------:R-:W3:Y:S01]  /*2490*/  MUFU.EX2 R6, R6 ;  /* 0x0000000600067308 */ /* 0x000ee20000000800 */
[----:B------:R-:W-:Y:S01]  /*24a0*/  FMUL R14, R14, 1.4426950216293334961 ;  /* 0x3fb8aa3b0e0e7820 */ /* 0x000fe20000400000 */
[----:B------:R-:W-:Y:S01]  /*24b0*/  FMUL R15, R15, 1.4426950216293334961 ;  /* 0x3fb8aa3b0f0f7820 */ /* 0x000fe20000400000 */
[----:B------:R-:W-:Y:S01]  /*24c0*/  FMUL R16, R16, 1.4426950216293334961 ;  /* 0x3fb8aa3b10107820 */ /* 0x000fe20000400000 */
[----:B------:R-:W-:Y:S01]  /*24d0*/  FMUL R17, R17, 1.4426950216293334961 ;  /* 0x3fb8aa3b11117820 */ /* 0x000fe20000400000 */
[--C-:B------:R-:W-:Y:S01]  /*24e0*/  FFMA R18, R18, UR4, -R39.reuse ;  /* 0x0000000412127c23 */ /* 0x100fe20008000827 */
[----:B------:R-:W-:-:S02]  /*24f0*/  FFMA R19, R19, UR4, -R39 ;  /* 0x0000000413137c23 */ /* 0x000fc40008000827 */
[----:B------:R-:W4:Y:S01]  /*2500*/  MUFU.EX2 R7, R7 ;  /* 0x0000000700077308 */ /* 0x000f220000000800 */
[----:B0-----:R-:W-:Y:S01]  /*2510*/  FADD R69, R4, R5 ;  /* 0x0000000504457221 */ /* 0x001fe20000000000 */
[----:B------:R-:W-:Y:S01]  /*2520*/  FMUL R18, R18, 1.4426950216293334961 ;  /* 0x3fb8aa3b12127820 */ /* 0x000fe20000400000 */
[----:B------:R-:W-:Y:S01]  /*2530*/  FMUL R19, R19, 1.4426950216293334961 ;  /* 0x3fb8aa3b13137820 */ /* 0x000fe20000400000 */
[----:B------:R-:W-:-:S04]  /*2540*/  F2FP.F16.F32.PACK_AB R4, R5, R4 ;  /* 0x000000040504723e */ /* 0x000fc800000000ff */
[----:B------:R-:W0:Y:S01]  /*2550*/  MUFU.EX2 R8, R8 ;  /* 0x0000000800087308 */ /* 0x000e220000000800 */
[----:B---3--:R-:W-:-:S07]  /*2560*/  FADD R26, R6, R69 ;  /* 0x00000045061a7221 */ /* 0x008fce0000000000 */
[----:B------:R-:W3:Y:S01]  /*2570*/  MUFU.EX2 R9, R9 ;  /* 0x0000000900097308 */ /* 0x000ee20000000800 */
[C---:B----4-:R-:W-:Y:S01]  /*2580*/  FADD R69, R7.reuse, R26 ;  /* 0x0000001a07457221 */ /* 0x050fe20000000000 */
[----:B------:R-:W-:-:S06]  /*2590*/  F2FP.F16.F32.PACK_AB R5, R7, R6 ;  /* 0x000000060705723e */ /* 0x000fcc00000000ff */
[----:B------:R-:W4:Y:S01]  /*25a0*/  MUFU.EX2 R10, R10 ;  /* 0x0000000a000a7308 */ /* 0x000f220000000800 */
[----:B0-----:R-:W-:-:S07]  /*25b0*/  FADD R26, R8, R69 ;  /* 0x00000045081a7221 */ /* 0x001fce0000000000 */
[----:B------:R-:W0:Y:S01]  /*25c0*/  MUFU.EX2 R11, R11 ;  /* 0x0000000b000b7308 */ /* 0x000e220000000800 */
[C---:B---3--:R-:W-:Y:S01]  /*25d0*/  FADD R69, R9.reuse, R26 ;  /* 0x0000001a09457221 */ /* 0x048fe20000000000 */
[----:B------:R-:W-:-:S06]  /*25e0*/  F2FP.F16.F32.PACK_AB R6, R9, R8 ;  /* 0x000000080906723e */ /* 0x000fcc00000000ff */
[----:B------:R-:W3:Y:S01]  /*25f0*/  MUFU.EX2 R12, R12 ;  /* 0x0000000c000c7308 */ /* 0x000ee20000000800 */
[----:B----4-:R-:W-:-:S07]  /*2600*/  FADD R26, R10, R69 ;  /* 0x000000450a1a7221 */ /* 0x010fce0000000000 */
[----:B------:R-:W4:Y:S01]  /*2610*/  MUFU.EX2 R13, R13 ;  /* 0x0000000d000d7308 */ /* 0x000f220000000800 */
[C---:B0-----:R-:W-:Y:S01]  /*2620*/  FADD R69, R11.reuse, R26 ;  /* 0x0000001a0b457221 */ /* 0x041fe20000000000 */
[----:B------:R-:W-:-:S06]  /*2630*/  F2FP.F16.F32.PACK_AB R7, R11, R10 ;  /* 0x0000000a0b07723e */ /* 0x000fcc00000000ff */
        /* <DEDUP_REMOVED lines=14> */
[----:B------:R-:W-:-:S03]  /*2720*/  F2FP.F16.F32.PACK_AB R10, R17, R16 ;  /* 0x00000010110a723e */ /* 0x000fc600000000ff */
[----:B---3--:R-:W-:-:S04]  /*2730*/  FADD R26, R18, R69 ;  /* 0x00000045121a7221 */ /* 0x008fc80000000000 */
[C---:B----4-:R-:W-:Y:S01]  /*2740*/  FADD R69, R19.reuse, R26 ;  /* 0x0000001a13457221 */ /* 0x050fe20000000000 */
[----:B------:R-:W-:-:S04]  /*2750*/  F2FP.F16.F32.PACK_AB R11, R19, R18 ;  /* 0x00000012130b723e */ /* 0x000fc800000000ff */
[----:B------:R2:W0:Y:S01]  /*2760*/  SHFL.BFLY PT, R60, R69, 0x10, 0x1f ;  /* 0x0e001f00453c7f89 */ /* 0x00042200000e0000 */
[----:B-1----:R-:W-:Y:S05]  /*2770*/  @!P2 BRA `(.L_x_9) ;  /* 0x000000000008a947 */ /* 0x002fea0003800000 */
[----:B------:R1:W-:Y:S01]  /*2780*/  STTM.16dp32bit_t0_t15.x8 tmem[UR14+0x40], R4 ;  /* 0x00004004000079ed */ /* 0x0003e2000898000e */
[----:B------:R1:W-:Y:S02]  /*2790*/  STTM.16dp32bit_t16_t31.x8 tmem[UR14+0x48], R4 ;  /* 0x00004804000079ed */ /* 0x0003e400089a000e */
.L_x_9:
[----:B-----5:R-:W-:Y:S01]  /*27a0*/  STS.U16 [R38+UR12+0x2000], R21 ;  /* 0x0020001526007988 */ /* 0x020fe2000800040c */
[----:B-1----:R-:W-:Y:S01]  /*27b0*/  FADD R4, -R39, -INF ;  /* 0xff80000027047421 */ /* 0x002fe20000000100 */
[----:B------:R-:W-:Y:S02]  /*27c0*/  UIADD3 UR22, UPT, UPT, UR22, -0x20, URZ ;  /* 0xffffffe016167890 */ /* 0x000fe4000fffe0ff */
[----:B------:R-:W-:Y:S01]  /*27d0*/  STS.U16 [R38+UR12+0x2200], R23 ;  /* 0x0022001726007988 */ /* 0x000fe2000800040c */
[----:B------:R-:W-:-:S03]  /*27e0*/  FMUL R68, R4, 1.4426950216293334961 ;  /* 0x3fb8aa3b04447820 */ /* 0x000fc60000400000 */
[----:B------:R-:W-:Y:S03]  /*27f0*/  STS.U16 [R38+UR12+0x2400], R25 ;  /* 0x0024001926007988 */ /* 0x000fe6000800040c */
[----:B------:R-:W1:Y:S01]  /*2800*/  MUFU.EX2 R68, R68 ;  /* 0x0000004400447308 */ /* 0x000e620000000800 */
[----:B------:R-:W-:Y:S04]  /*2810*/  STS.U16 [R38+UR12+0x2600], R27 ;  /* 0x0026001b26007988 */ /* 0x000fe8000800040c */
[----:B------:R-:W-:Y:S04]  /*2820*/  STS.U16 [R38+UR12+0x2800], R29 ;  /* 0x0028001d26007988 */ /* 0x000fe8000800040c */
[----:B------:R-:W-:Y:S04]  /*2830*/  STS.U16 [R38+UR12+0x2a00], R31 ;  /* 0x002a001f26007988 */ /* 0x000fe8000800040c */
[----:B------:R-:W-:Y:S04]  /*2840*/  STS.U16 [R38+UR12+0x2c00], R33 ;  /* 0x002c002126007988 */ /* 0x000fe8000800040c */
[----:B------:R-:W-:Y:S04]  /*2850*/  STS.U16 [R38+UR12+0x2e00], R35 ;  /* 0x002e002326007988 */ /* 0x000fe8000800040c */
[----:B------:R-:W-:Y:S04]  /*2860*/  STS.U16 [R37+UR12+0x2100], R20 ;  /* 0x0021001425007988 */ /* 0x000fe8000800040c */
[----:B------:R-:W-:Y:S04]  /*2870*/  STS.U16 [R37+UR12+0x2300], R22 ;  /* 0x0023001625007988 */ /* 0x000fe8000800040c */
[----:B------:R3:W-:Y:S04]  /*2880*/  STS.U16 [R37+UR12+0x2500], R24 ;  /* 0x0025001825007988 */ /* 0x0007e8000800040c */
[----:B------:R4:W-:Y:S04]  /*2890*/  STS.U16 [R37+UR12+0x2700], R84 ;  /* 0x0027005425007988 */ /* 0x0009e8000800040c */
[----:B------:R4:W-:Y:S04]  /*28a0*/  STS.U16 [R37+UR12+0x2900], R100 ;  /* 0x0029006425007988 */ /* 0x0009e8000800040c */
[----:B------:R4:W-:Y:S04]  /*28b0*/  STS.U16 [R37+UR12+0x2b00], R112 ;  /* 0x002b007025007988 */ /* 0x0009e8000800040c */
[----:B------:R4:W-:Y:S04]  /*28c0*/  STS.U16 [R37+UR12+0x2d00], R114 ;  /* 0x002d007225007988 */ /* 0x0009e8000800040c */
[----:B------:R4:W-:Y:S01]  /*28d0*/  STS.U16 [R37+UR12+0x2f00], R116 ;  /* 0x002f007425007988 */ /* 0x0009e2000800040c */
[----:B------:R-:W2:Y:S02]  /*28e0*/  FENCE.VIEW.ASYNC.T ;  /* 0x00000000000073c6 */ /* 0x000ea40000000200 */
[----:B--2---:R-:W-:Y:S06]  /*28f0*/  BAR.SYNC.DEFER_BLOCKING 0x0 ;  /* 0x0000000000007b1d */ /* 0x004fec0000010000 */
[----:B---3--:R-:W2:Y:S01]  /*2900*/  LDTM.16dp32bit_t0_t15.x32 R4, tmem[UR14] ;  /* 0x0000000e000479ee */ /* 0x008ea20008a80000 */
[----:B------:R-:W3:Y:S01]  /*2910*/  LDTM.16dp32bit_t16_t31.x32 R4, tmem[UR14+0x20] ;  /* 0x0000200e000479ee */ /* 0x000ee20008aa0000 */
[----:B------:R-:W-:Y:S01]  /*2920*/  NOP ;  /* 0x0000000000007918 */ /* 0x000fe20000000000 */
[----:B-1--4-:R-:W-:Y:S05]  /*2930*/  @!P2 BRA `(.L_x_10) ;  /* 0x000000000088a947 */ /* 0x012fea0003800000 */
[C---:B--23--:R-:W-:Y:S01]  /*2940*/  FMUL R4, R68.reuse, R4 ;  /* 0x0000000444047220 */ /* 0x04cfe20000400000 */
[C---:B------:R-:W-:Y:S01]  /*2950*/  FMUL R5, R68.reuse, R5 ;  /* 0x0000000544057220 */ /* 0x040fe20000400000 */
        /* <DEDUP_REMOVED lines=29> */
[----:B------:R-:W-:-:S04]  /*2b30*/  FMUL R35, R68, R35 ;  /* 0x0000002344237220 */ /* 0x000fc80000400000 */
[----:B------:R1:W-:Y:S01]  /*2b40*/  STTM.16dp32bit_t0_t15.x32 tmem[UR14], R4 ;  /* 0x00000004000079ed */ /* 0x0003e20008a8000e */
[----:B------:R1:W-:Y:S02]  /*2b50*/  STTM.16dp32bit_t16_t31.x32 tmem[UR14+0x20], R4 ;  /* 0x00002004000079ed */ /* 0x0003e40008aa000e */
.L_x_10:
[----:B---3--:R-:W3:Y:S02]  /*2b60*/  FENCE.VIEW.ASYNC.T ;  /* 0x00000000000073c6 */ /* 0x008ee40000000200 */
[----:B---3--:R-:W-:Y:S01]  /*2b70*/  BAR.SYNC.DEFER_BLOCKING 0x0 ;  /* 0x0000000000007b1d */ /* 0x008fe20000010000 */
[----:B0-----:R-:W-:Y:S01]  /*2b80*/  FADD R69, R69, R60 ;  /* 0x0000003c45457221 */ /* 0x001fe20000000000 */
[----:B------:R-:W-:Y:S02]  /*2b90*/  UISETP.GE.AND UP1, UPT, UR22, 0x1, UPT ;  /* 0x000000011600788c */ /* 0x000fe4000bf26270 */
[----:B------:R-:W-:Y:S01]  /*2ba0*/  UIADD3 UR17, UPT, UPT, UR13, 0x40, URZ ;  /* 0x000000400d117890 */ /* 0x000fe2000fffe0ff */
[----:B------:R-:W-:Y:S01]  /*2bb0*/  FADD R69, R68, R69 ;  /* 0x0000004544457221 */ /* 0x000fe20000000000 */
[----:B------:R0:W-:Y:S06]  /*2bc0*/  MEMBAR.ALL.CTA ;  /* 0x0000000000007992 */ /* 0x0001ec0000008000 */
[----:B0-----:R-:W0:Y:S02]  /*2bd0*/  FENCE.VIEW.ASYNC.S ;  /* 0x00000000000073c6 */ /* 0x001e240000000000 */
[----:B0-----:R-:W-:Y:S06]  /*2be0*/  BAR.SYNC.DEFER_BLOCKING 0x0 ;  /* 0x0000000000007b1d */ /* 0x001fec0000010000 */
[----:B------:R-:W-:Y:S05]  /*2bf0*/  @!P3 BRA `(.L_x_11) ;  /* 0x000000000050b947 */ /* 0x000fea0003800000 */
[----:B------:R-:W-:Y:S01]  /*2c00*/  UIADD3 UR4, UPT, UPT, UR12, 0x2000, URZ ;  /* 0x000020000c047890 */ /* 0x000fe2000fffe0ff */
[----:B------:R-:W-:Y:S01]  /*2c10*/  UMOV UR18, 0xfffffffe ;  /* 0xfffffffe00127882 */ /* 0x000fe20000000000 */
[----:B------:R-:W-:Y:S02]  /*2c20*/  UMOV UR19, 0x7fffbfdf ;  /* 0x7fffbfdf00137882 */ /* 0x000fe40000000000 */
[----:B------:R-:W-:Y:S01]  /*2c30*/  USHF.R.U32.HI UR4, URZ, 0x4, UR4 ;  /* 0x00000004ff047899 */ /* 0x000fe20008011604 */
[----:B------:R-:W-:Y:S01]  /*2c40*/  UMOV UR7, URZ ;  /* 0x000000ff00077c82 */ /* 0x000fe20008000000 */
[----:B------:R-:W-:Y:S02]  /*2c50*/  UIADD3 UR10, UPT, UPT, UR13, 0x48, URZ ;  /* 0x000000480d0a7890 */ /* 0x000fe4000fffe0ff */
[----:B------:R-:W-:Y:S01]  /*2c60*/  USGXT.U32 UR6, UR4, 0xe ;  /* 0x0000000e0406789a */ /* 0x000fe20008000000 */
[----:B------:R-:W-:Y:S01]  /*2c70*/  UMOV UR24, 0x0 ;  /* 0x0000000000187882 */ /* 0x000fe20000000000 */
[----:B------:R-:W-:-:S02]  /*2c80*/  UMOV UR25, 0x4100010 ;  /* 0x0410001000197882 */ /* 0x000fc40000000000 */
[----:B------:R-:W-:Y:S01]  /*2c90*/  UIADD3.64 UR18, UPT, UPT, UR6, -UR18, URZ ;  /* 0x8000001206127297 */ /* 0x000fe2000fffe0ff */
[----:B------:R-:W-:Y:S01]  /*2ca0*/  UMOV UR4, UR15 ;  /* 0x0000000f00047c82 */ /* 0x000fe20008000000 */
[----:B------:R-:W-:Y:S01]  /*2cb0*/  UMOV UR5, URZ ;  /* 0x000000ff00057c82 */ /* 0x000fe20008000000 */
[----:B------:R-:W-:Y:S01]  /*2cc0*/  UMOV UR7, 0x80004020 ;  /* 0x8000402000077882 */ /* 0x000fe20000000000 */
[----:B------:R-:W-:Y:S01]  /*2cd0*/  UMOV UR26, 0x0 ;  /* 0x00000000001a7882 */ /* 0x000fe20000000000 */
[----:B------:R-:W-:Y:S01]  /*2ce0*/  UMOV UR27, 0x4100010 ;  /* 0x04100010001b7882 */ /* 0x000fe20000000000 */
[----:B------:R-:W-:Y:S01]  /*2cf0*/  UMOV UR4, UR4 ;  /* 0x0000000400047c82 */ /* 0x000fe20008000000 */
[----:B------:R0:W-:Y:S02]  /*2d00*/  UTCHMMA tmem[UR17], gdesc[UR6], tmem[UR13], tmem[UR24], idesc[UR25], UPT ;  /* 0x00ff1806110079ea */ /* 0x0001e4000b80000d */
[----:B------:R0:W-:Y:S01]  /*2d10*/  UTCHMMA tmem[UR10], gdesc[UR18], tmem[UR13], tmem[UR26], idesc[UR27], UPT ;  /* 0x00ff1a120a0079ea */ /* 0x0001e2000b80000d */
[----:B------:R0:W-:Y:S01]  /*2d20*/  UTCBAR [UR4], URZ ;  /* 0x000000ff040073e9 */ /* 0x0001e200080000ff */
[----:B------:R-:W-:Y:S01]  /*2d30*/  NOP ;  /* 0x0000000000007918 */ /* 0x000fe20000000000 */
.L_x_11:
[----:B------:R-:W-:Y:S01]  /*2d40*/  FSEL R39, R39, -INF , P2 ;  /* 0xff80000027277808 */ /* 0x000fe20001000000 */
[----:B0-----:R-:W-:Y:S01]  /*2d50*/  UMOV UR6, URZ ;  /* 0x000000ff00067c82 */ /* 0x001fe20008000000 */
[----:B------:R-:W-:Y:S01]  /*2d60*/  FSEL R60, R69, 1, P2 ;  /* 0x3f800000453c7808 */ /* 0x000fe20001000000 */
[----:B------:R-:W-:Y:S06]  /*2d70*/  BRA.U !UP1, `(.L_x_12) ;  /* 0x0000001509787547 */ /* 0x000fec000b800000 */
[----:B------:R-:W-:Y:S01]  /*2d80*/  USHF.R.U32.HI UR46, URZ, 0x4, UR12 ;  /* 0x00000004ff2e7899 */ /* 0x000fe2000801160c */
[----:B------:R-:W-:Y:S01]  /*2d90*/  IMAD.SHL.U32 R61, R61, 0x20, RZ ;  /* 0x000000203d3d7824 */ /* 0x000fe200078e00ff */
[----:B------:R-:W-:Y:S01]  /*2da0*/  USHF.R.U32.HI UR36, URZ, 0x4, UR8 ;  /* 0x00000004ff247899 */ /* 0x000fe20008011608 */
[----:B-12---:R-:W-:Y:S01]  /*2db0*/  MOV R20, R39 ;  /* 0x0000002700147202 */ /* 0x006fe20000000f00 */
[----:B------:R-:W-:Y:S01]  /*2dc0*/  USGXT.U32 UR46, UR46, 0xe ;  /* 0x0000000e2e2e789a */ /* 0x000fe20008000000 */
[----:B------:R-:W-:Y:S01]  /*2dd0*/  IMAD.MOV.U32 R22, RZ, RZ, RZ ;  /* 0x000000ffff167224 */ /* 0x000fe200078e00ff */
[----:B------:R-:W-:Y:S01]  /*2de0*/  UIADD3 UR4, UPT, UPT, UR12, 0x4000, URZ ;  /* 0x000040000c047890 */ /* 0x000fe2000fffe0ff */
[----:B------:R-:W-:Y:S01]  /*2df0*/  MOV R68, R61 ;  /* 0x0000003d00447202 */ /* 0x000fe20000000f00 */
[----:B------:R-:W-:Y:S02]  /*2e00*/  USGXT.U32 UR36, UR36, 0xe ;  /* 0x0000000e2424789a */ /* 0x000fe40008000000 */
[----:B------:R-:W-:-:S02]  /*2e10*/  UISETP.NE.U32.AND UP1, UPT, UR20, URZ, UPT ;  /* 0x000000ff1400728c */ /* 0x000fc4000bf25070 */
[----:B------:R-:W-:Y:S02]  /*2e20*/  USHF.L.U32 UR23, UR11, 0x5, URZ ;  /* 0x000000050b177899 */ /* 0x000fe400080006ff */
[----:B------:R-:W-:Y:S02]  /*2e30*/  UIADD3 UR20, UP3, UPT, UR46, 0x80, URZ ;  /* 0x000000802e147890 */ /* 0x000fe4000ff7e0ff */
[----:B------:R-:W-:Y:S02]  /*2e40*/  USHF.R.U32.HI UR4, URZ, 0x4, UR4 ;  /* 0x00000004ff047899 */ /* 0x000fe40008011604 */
[----:B------:R-:W-:Y:S01]  /*2e50*/  UIADD3 UR18, UP2, UPT, UR36, 0x2, URZ ;  /* 0x0000000224127890 */ /* 0x000fe2000ff5e0ff */
[----:B------:R-:W-:Y:S01]  /*2e60*/  IMAD.U32 R69, RZ, RZ, UR23 ;  /* 0x00000017ff457e24 */ /* 0x000fe2000f8e00ff */
[----:B------:R-:W-:Y:S01]  /*2e70*/  UMOV UR6, URZ ;  /* 0x000000ff00067c82 */ /* 0x000fe20008000000 */
[----:B------:R-:W-:Y:S01]  /*2e80*/  UMOV UR5, URZ ;  /* 0x000000ff00057c82 */ /* 0x000fe20008000000 */
[----:B------:R-:W-:-:S02]  /*2e90*/  UIADD3.X UR21, UPT, UPT, UR6, 0x40004040, URZ, UP3, !UPT ;  /* 0x4000404006157890 */ /* 0x000fc40009ffe4ff */
[----:B------:R-:W-:Y:S02]  /*2ea0*/  USGXT.U32 UR4, UR4, 0xe ;  /* 0x0000000e0404789a */ /* 0x000fe40008000000 */
[----:B------:R-:W-:Y:S02]  /*2eb0*/  UIADD3 UR40, UP3, UPT, UR20, 0x80, URZ ;  /* 0x0000008014287890 */ /* 0x000fe4000ff7e0ff */
[----:B------:R-:W-:Y:S02]  /*2ec0*/  UIADD3 UR38, UP4, UPT, UR20, 0x100, URZ ;  /* 0x0000010014267890 */ /* 0x000fe4000ff9e0ff */
[----:B------:R-:W-:Y:S01]  /*2ed0*/  UIADD3.X UR19, UPT, UPT, UR5, 0x40004040, URZ, UP2, !UPT ;  /* 0x4000404005137890 */ /* 0x000fe200097fe4ff */
[----:B------:R-:W-:Y:S01]  /*2ee0*/  UMOV UR24, 0xfffffffe ;  /* 0xfffffffe00187882 */ /* 0x000fe20000000000 */
[----:B------:R-:W-:Y:S01]  /*2ef0*/  UMOV UR25, 0x7fffbfdf ;  /* 0x7fffbfdf00197882 */ /* 0x000fe20000000000 */
[----:B------:R-:W0:Y:S01]  /*2f00*/  LDCU UR47, c[0x0][0x3a8] ;  /* 0x00007500ff2f77ac */ /* 0x000e220008000800 */
[----:B------:R-:W-:-:S02]  /*2f10*/  UIADD3.X UR41, UPT, UPT, UR21, URZ, URZ, UP3, !UPT ;  /* 0x000000ff15297290 */ /* 0x000fc40009ffe4ff */
[----:B------:R-:W-:Y:S02]  /*2f20*/  UIADD3.X UR39, UPT, UPT, UR21, URZ, URZ, UP4, !UPT ;  /* 0x000000ff15277290 */ /* 0x000fe4000a7fe4ff */
[----:B------:R-:W-:Y:S02]  /*2f30*/  UIADD3.64 UR24, UPT, UPT, UR4, -UR24, URZ ;  /* 0x8000001804187297 */ /* 0x000fe4000fffe0ff */
[----:B------:R-:W-:Y:S02]  /*2f40*/  UIADD3.64 UR42, UPT, UPT, UR18, 0x2, URZ ;  /* 0x00000002122a7897 */ /* 0x000fe4000fffe0ff */
[----:B------:R-:W-:Y:S01]  /*2f50*/  UIADD3.64 UR44, UPT, UPT, UR18, 0x4, URZ ;  /* 0x00000004122c7897 */ /* 0x000fe2000fffe0ff */
[----:B------:R-:W-:Y:S01]  /*2f60*/  UMOV UR37, 0x1 ;  /* 0x0000000100257882 */ /* 0x000fe20000000000 */
[----:B------:R-:W-:Y:S01]  /*2f70*/  UMOV UR7, URZ ;  /* 0x000000ff00077c82 */ /* 0x000fe20008000000 */
[----:B------:R-:W-:-:S09]  /*2f80*/  UMOV UR8, URZ ;  /* 0x000000ff00087c82 */ /* 0x000fd20008000000 */
.L_x_17:
[----:B------:R-:W-:-:S04]  /*2f90*/  IMAD.WIDE R8, R68, 0x2, R102 ;  /* 0x0000000244087825 */ /* 0x000fc800078e0266 */
[C---:B------:R-:W-:Y:S01]  /*2fa0*/  IMAD.WIDE R4, R68.reuse, 0x2, R110 ;  /* 0x0000000244047825 */ /* 0x040fe200078e026e */
[----:B------:R1:W2:Y:S03]  /*2fb0*/  LDG.E.U16 R23, desc[UR30][R8.64] ;  /* 0x0000001e08177981 */ /* 0x0002a6000c1e1500 */
[C---:B------:R-:W-:Y:S01]  /*2fc0*/  IMAD.WIDE R14, R68.reuse, 0x2, R92 ;  /* 0x00000002440e7825 */ /* 0x040fe200078e025c */
[----:B------:R-:W3:Y:S03]  /*2fd0*/  LDG.E.U16 R21, desc[UR30][R4.64] ;  /* 0x0000001e04157981 */ /* 0x000ee6000c1e1500 */
[C---:B------:R-:W-:Y:S01]  /*2fe0*/  IMAD.WIDE R6, R68.reuse, 0x2, R108 ;  /* 0x0000000244067825 */ /* 0x040fe200078e026c */
[----:B------:R-:W4:Y:S03]  /*2ff0*/  LDG.E.U16 R31, desc[UR30][R14.64] ;  /* 0x0000001e0e1f7981 */ /* 0x000f26000c1e1500 */
[C---:B------:R-:W-:Y:S01]  /*3000*/  IMAD.WIDE R10, R68.reuse, 0x2, R98 ;  /* 0x00000002440a7825 */ /* 0x040fe200078e0262 */
[----:B------:R5:W4:Y:S03]  /*3010*/  LDG.E.U16 R30, desc[UR30][R6.64] ;  /* 0x0000001e061e7981 */ /* 0x000b26000c1e1500 */
[C---:B------:R-:W-:Y:S01]  /*3020*/  IMAD.WIDE R24, R68.reuse, 0x2, R82 ;  /* 0x0000000244187825 */ /* 0x040fe200078e0252 */
[----:B------:R0:W4:Y:S03]  /*3030*/  LDG.E.U16 R32, desc[UR30][R10.64] ;  /* 0x0000001e0a207981 */ /* 0x000126000c1e1500 */
[----:B------:R-:W-:-:S02]  /*3040*/  IMAD.WIDE R16, R68, 0x2, R90 ;  /* 0x0000000244107825 */ /* 0x000fc400078e025a */
[----:B------:R-:W4:Y:S02]  /*3050*/  LDG.E.U16 R25, desc[UR30][R24.64] ;  /* 0x0000001e18197981 */ /* 0x000f24000c1e1500 */
[C---:B------:R-:W-:Y:S02]  /*3060*/  IMAD.WIDE R26, R68.reuse, 0x2, R80 ;  /* 0x00000002441a7825 */ /* 0x040fe400078e0250 */
[----:B------:R-:W4:Y:S02]  /*3070*/  LDG.E.U16 R16, desc[UR30][R16.64] ;  /* 0x0000001e10107981 */ /* 0x000f24000c1e1500 */
[C---:B-1----:R-:W-:Y:S02]  /*3080*/  IMAD.WIDE R8, R68.reuse, 0x2, R106 ;  /* 0x0000000244087825 */ /* 0x042fe400078e026a */
[----:B------:R-:W4:Y:S02]  /*3090*/  LDG.E.U16 R26, desc[UR30][R26.64] ;  /* 0x0000001e1a1a7981 */ /* 0x000f24000c1e1500 */
[----:B------:R-:W-:-:S02]  /*30a0*/  IMAD.WIDE R12, R68, 0x2, R96 ;  /* 0x00000002440c7825 */ /* 0x000fc400078e0260 */
[----:B------:R-:W4:Y:S02]  /*30b0*/  LDG.E.U16 R9, desc[UR30][R8.64] ;  /* 0x0000001e08097981 */ /* 0x000f24000c1e1500 */
[C---:B------:R-:W-:Y:S02]  /*30c0*/  IMAD.WIDE R18, R68.reuse, 0x2, R88 ;  /* 0x0000000244127825 */ /* 0x040fe400078e0258 */
[----:B------:R-:W4:Y:S02]  /*30d0*/  LDG.E.U16 R13, desc[UR30][R12.64] ;  /* 0x0000001e0c0d7981 */ /* 0x000f24000c1e1500 */
[C---:B------:R-:W-:Y:S02]  /*30e0*/  IMAD.WIDE R28, R68.reuse, 0x2, R78 ;  /* 0x00000002441c7825 */ /* 0x040fe400078e024e */
[----:B------:R-:W4:Y:S02]  /*30f0*/  LDG.E.U16 R19, desc[UR30][R18.64] ;  /* 0x0000001e12137981 */ /* 0x000f24000c1e1500 */
[----:B-----5:R-:W-:-:S02]  /*3100*/  IMAD.WIDE R6, R68, 0x2, R104 ;  /* 0x0000000244067825 */ /* 0x020fc400078e0268 */
[----:B------:R-:W5:Y:S02]  /*3110*/  LDG.E.U16 R29, desc[UR30][R28.64] ;  /* 0x0000001e1c1d7981 */ /* 0x000f64000c1e1500 */
[C---:B0-----:R-:W-:Y:S02]  /*3120*/  IMAD.WIDE R10, R68.reuse, 0x2, R94 ;  /* 0x00000002440a7825 */ /* 0x041fe400078e025e */
[----:B------:R-:W5:Y:S02]  /*3130*/  LDG.E.U16 R6, desc[UR30][R6.64] ;  /* 0x0000001e06067981 */ /* 0x000f64000c1e1500 */
[C---:B------:R-:W-:Y:S02]  /*3140*/  IMAD.WIDE R14, R68.reuse, 0x2, R86 ;  /* 0x00000002440e7825 */ /* 0x040fe400078e0256 */
[----:B------:R-:W5:Y:S02]  /*3150*/  LDG.E.U16 R10, desc[UR30][R10.64] ;  /* 0x0000001e0a0a7981 */ /* 0x000f64000c1e1500 */
[----:B------:R-:W-:-:S02]  /*3160*/  IMAD.WIDE R4, R68, 0x2, R76 ;  /* 0x0000000244047825 */ /* 0x000fc400078e024c */
[----:B------:R-:W5:Y:S04]  /*3170*/  LDG.E.U16 R14, desc[UR30][R14.64] ;  /* 0x0000001e0e0e7981 */ /* 0x000f68000c1e1500 */
[----:B------:R-:W5:Y:S01]  /*3180*/  LDG.E.U16 R4, desc[UR30][R4.64] ;  /* 0x0000001e04047981 */ /* 0x000f62000c1e1500 */
[----:B------:R-:W-:Y:S02]  /*3190*/  UMOV UR10, 0x1 ;  /* 0x00000001000a7882 */ /* 0x000fe40000000000 */
[----:B------:R-:W-:-:S04]  /*31a0*/  @!UP0 UIADD3 UR10, UPT, UPT, -UR10, 0x100000, URZ ;  /* 0x001000000a0a8890 */ /* 0x000fc8000fffe1ff */
[----:B------:R-:W-:Y:S02]  /*31b0*/  @!UP0 USHF.L.U32 UR11, UR10, 0xb, URZ ;  /* 0x0000000b0a0b8899 */ /* 0x000fe400080006ff */
[----:B------:R-:W-:Y:S01]  /*31c0*/  @!UP0 USHF.L.U32 UR10, UR10, 0x1, URZ ;  /* 0x000000010a0a8899 */ /* 0x000fe200080006ff */
[----:B------:R-:W-:Y:S01]  /*31d0*/  VOTEU.ALL UP2, P1 ;  /* 0x0000000000ff7886 */ /* 0x000fe20000840000 */
[----:B--2---:R0:W-:Y:S04]  /*31e0*/  STS.U16 [R38+UR12+0x3400], R23 ;  /* 0x0034001726007988 */ /* 0x0041e8000800040c */
[----:B---3--:R0:W-:Y:S04]  /*31f0*/  STS.U16 [R38+UR12+0x3000], R21 ;  /* 0x0030001526007988 */ /* 0x0081e8000800040c */
[----:B----4-:R0:W-:Y:S04]  /*3200*/  STS.U16 [R38+UR12+0x3800], R31 ;  /* 0x0038001f26007988 */ /* 0x0101e8000800040c */
[----:B------:R0:W-:Y:S04]  /*3210*/  STS.U16 [R38+UR12+0x3c00], R25 ;  /* 0x003c001926007988 */ /* 0x0001e8000800040c */
[----:B------:R0:W-:Y:S04]  /*3220*/  STS.U16 [R37+UR12+0x3100], R30 ;  /* 0x0031001e25007988 */ /* 0x0001e8000800040c */
[----:B------:R0:W-:Y:S04]  /*3230*/  STS.U16 [R37+UR12+0x3500], R32 ;  /* 0x0035002025007988 */ /* 0x0001e8000800040c */
[----:B------:R0:W-:Y:S04]  /*3240*/  STS.U16 [R37+UR12+0x3900], R16 ;  /* 0x0039001025007988 */ /* 0x0001e8000800040c */
[----:B------:R0:W-:Y:S04]  /*3250*/  STS.U16 [R37+UR12+0x3d00], R26 ;  /* 0x003d001a25007988 */ /* 0x0001e8000800040c */
[----:B------:R0:W-:Y:S04]  /*3260*/  STS.U16 [R36+UR12+0x3200], R9 ;  /* 0x0032000924007988 */ /* 0x0001e8000800040c */
[----:B------:R0:W-:Y:S04]  /*3270*/  STS.U16 [R36+UR12+0x3600], R13 ;  /* 0x0036000d24007988 */ /* 0x0001e8000800040c */
[----:B------:R0:W-:Y:S04]  /*3280*/  STS.U16 [R36+UR12+0x3a00], R19 ;  /* 0x003a001324007988 */ /* 0x0001e8000800040c */
[----:B-----5:R0:W-:Y:S04]  /*3290*/  STS.U16 [R36+UR12+0x3e00], R29 ;  /* 0x003e001d24007988 */ /* 0x0201e8000800040c */
[----:B------:R0:W-:Y:S04]  /*32a0*/  STS.U16 [R3+UR12+0x3300], R6 ;  /* 0x0033000603007988 */ /* 0x0001e8000800040c */
[----:B------:R0:W-:Y:S04]  /*32b0*/  STS.U16 [R3+UR12+0x3700], R10 ;  /* 0x0037000a03007988 */ /* 0x0001e8000800040c */
[----:B------:R0:W-:Y:S04]  /*32c0*/  STS.U16 [R3+UR12+0x3b00], R14 ;  /* 0x003b000e03007988 */ /* 0x0001e8000800040c */
[----:B------:R0:W-:Y:S01]  /*32d0*/  STS.U16 [R3+UR12+0x3f00], R4 ;  /* 0x003f000403007988 */ /* 0x0001e2000800040c */
[----:B------:R1:W-:Y:S06]  /*32e0*/  MEMBAR.ALL.CTA ;  /* 0x0000000000007992 */ /* 0x0003ec0000008000 */
[----:B-1----:R-:W-:Y:S04]  /*32f0*/  FENCE.VIEW.ASYNC.S ;  /* 0x00000000000073c6 */ /* 0x002fe80000000000 */
[----:B------:R-:W1:Y:S02]  /*3300*/  FENCE.VIEW.ASYNC.S ;  /* 0x00000000000073c6 */ /* 0x000e640000000000 */
[----:B-1----:R0:W1:Y:S02]  /*3310*/  @!UP2 SYNCS.EXCH.64 URZ, [UR12+0x5010], UR10 ;  /* 0x0050100a0cffa5b2 */ /* 0x0020640008000100 */
[----:B-1----:R-:W-:Y:S06]  /*3320*/  BAR.SYNC.DEFER_BLOCKING 0x0 ;  /* 0x0000000000007b1d */ /* 0x002fec0000010000 */
[----:B0-----:R-:W-:Y:S05]  /*3330*/  BRA.U UP1, `(.L_x_13) ;  /* 0x0000000101547547 */ /* 0x001fea000b800000 */
[----:B------:R-:W-:Y:S01]  /*3340*/  UIADD3 UR10, UPT, UPT, UR12, 0x5010, URZ ;  /* 0x000050100c0a7890 */ /* 0x000fe2000fffe0ff */
[----:B------:R-:W-:Y:S01]  /*3350*/  UMOV UR28, UR46 ;  /* 0x0000002e001c7c82 */ /* 0x000fe20008000000 */
[----:B------:R-:W-:Y:S01]  /*3360*/  UMOV UR29, 0x40004040 ;  /* 0x40004040001d7882 */ /* 0x000fe20000000000 */
[----:B------:R-:W-:Y:S01]  /*3370*/  UMOV UR26, UR36 ;  /* 0x00000024001a7c82 */ /* 0x000fe20008000000 */
[----:B------:R-:W-:Y:S01]  /*3380*/  UMOV UR27, 0x40004040 ;  /* 0x40004040001b7882 */ /* 0x000fe20000000000 */
[----:B------:R-:W-:Y:S01]  /*3390*/  UMOV UR32, 0x0 ;  /* 0x0000000000207882 */ /* 0x000fe20000000000 */
[----:B------:R-:W-:Y:S01]  /*33a0*/  UMOV UR33, 0x4088010 ;  /* 0x0408801000217882 */ /* 0x000fe20000000000 */
[----:B------:R-:W-:Y:S01]  /*33b0*/  UMOV UR34, 0x0 ;  /* 0x0000000000227882 */ /* 0x000fe20000000000 */
[----:B------:R-:W-:Y:S01]  /*33c0*/  UMOV UR35, 0x4088010 ;  /* 0x0408801000237882 */ /* 0x000fe20000000000 */
[----:B------:R-:W-:Y:S01]  /*33d0*/  UMOV UR48, 0x0 ;  /* 0x0000000000307882 */ /* 0x000fe20000000000 */
[----:B------:R-:W-:Y:S01]  /*33e0*/  UMOV UR49, 0x4088010 ;  /* 0x0408801000317882 */ /* 0x000fe20000000000 */
[----:B------:R0:W-:Y:S01]  /*33f0*/  UTCHMMA gdesc[UR28], gdesc[UR26], tmem[UR16], tmem[UR32], idesc[UR33], !UPT ;  /* 0x00ff201a1c0075ea */ /* 0x0001e2000f800010 */
[----:B------:R-:W-:Y:S01]  /*3400*/  UMOV UR11, URZ ;  /* 0x000000ff000b7c82 */ /* 0x000fe20008000000 */
        /* <DEDUP_REMOVED lines=8> */
.L_x_13:
[----:B------:R-:W1:Y:S02]  /*3490*/  SYNCS.PHASECHK.TRANS64.TRYWAIT P2, [UR12+0x5010], RZ ;  /* 0x005010ffff0075a7 */ /* 0x000e64000804110c */
[----:B-1----:R-:W-:Y:S05]  /*34a0*/  @!P2 BRA `(.L_x_14) ;  /* 0x000000280010a947 */ /* 0x002fea0003800000 */
.L_x_23:
[----:B------:R-:W-:Y:S01]  /*34b0*/  BAR.SYNC.DEFER_BLOCKING 0x0 ;  /* 0x0000000000007b1d */ /* 0x000fe20000010000 */
[----:B------:R-:W-:-:S05]  /*34c0*/  SHF.L.U32 R22, R22, 0x1f, RZ ;  /* 0x0000001f16167819 */ /* 0x000fca00000006ff */
[----:B------:R-:W-:Y:S01]  /*34d0*/  LDTM.16dp32bit_t0_t15.x16 R4, tmem[UR14+0x100000] ;  /* 0x1000000e000479ee */ /* 0x000fe20008a00000 */
[----:B------:R-:W1:Y:S01]  /*34e0*/  LDTM.16dp32bit_t16_t31.x16 R4, tmem[UR14+0x100010] ;  /* 0x1000100e000479ee */ /* 0x000e620008a20000 */
[----:B------:R-:W2:Y:S01]  /*34f0*/  @!P1 SYNCS.CCTL.IV [UR12+0x5010] ;  /* 0x00501000ff0099b1 */ /* 0x000ea2000800000c */
[----:B------:R-:W-:Y:S01]  /*3500*/  NOP ;  /* 0x0000000000007918 */ /* 0x000fe20000000000 */
[----:B-1----:R-:W-:Y:S01]  /*3510*/  FMUL R21, R4, UR47 ;  /* 0x0000002f04157c20 */ /* 0x002fe20008400000 */
[----:B------:R-:W-:Y:S01]  /*3520*/  FMUL R24, R5, UR47 ;  /* 0x0000002f05187c20 */ /* 0x000fe20008400000 */
[----:B------:R-:W-:Y:S01]  /*3530*/  FMUL R23, R6, UR47 ;  /* 0x0000002f06177c20 */ /* 0x000fe20008400000 */
[----:B------:R-:W-:Y:S01]  /*3540*/  FMUL R25, R7, UR47 ;  /* 0x0000002f07197c20 */ /* 0x000fe20008400000 */
[----:B------:R-:W-:Y:S01]  /*3550*/  FMUL R26, R8, UR47 ;  /* 0x0000002f081a7c20 */ /* 0x000fe20008400000 */
[----:B--2---:R-:W1:Y:S02]  /*3560*/  SYNCS.PHASECHK.TRANS64.TRYWAIT P2, [UR15], R22 ;  /* 0x00000016ff0075a7 */ /* 0x004e64000804110f */
[----:B------:R-:W-:Y:S01]  /*3570*/  FMNMX3 R23, R21, R24, R23, !PT ;  /* 0x0000001815177276 */ /* 0x000fe20007800017 */
[----:B------:R-:W-:Y:S01]  /*3580*/  FMUL R21, R9, UR47 ;  /* 0x0000002f09157c20 */ /* 0x000fe20008400000 */
[----:B------:R-:W-:-:S02]  /*3590*/  FMUL R24, R10, UR47 ;  /* 0x0000002f0a187c20 */ /* 0x000fc40008400000 */
[----:B------:R-:W-:Y:S01]  /*35a0*/  FMNMX3 R25, R23, R25, R26, !PT ;  /* 0x0000001917197276 */ /* 0x000fe2000780001a */
[----:B------:R-:W-:Y:S01]  /*35b0*/  FMUL R23, R11, UR47 ;  /* 0x0000002f0b177c20 */ /* 0x000fe20008400000 */
[----:B------:R-:W-:Y:S02]  /*35c0*/  FMUL R26, R12, UR47 ;  /* 0x0000002f0c1a7c20 */ /* 0x000fe40008400000 */
[----:B------:R-:W-:Y:S01]  /*35d0*/  FMNMX3 R25, R25, R21, R24, !PT ;  /* 0x0000001519197276 */ /* 0x000fe20007800018 */
[----:B------:R-:W-:Y:S01]  /*35e0*/  FMUL R21, R13, UR47 ;  /* 0x0000002f0d157c20 */ /* 0x000fe20008400000 */
[----:B------:R-:W-:Y:S02]  /*35f0*/  FMUL R24, R14, UR47 ;  /* 0x0000002f0e187c20 */ /* 0x000fe40008400000 */
[----:B------:R-:W-:Y:S01]  /*3600*/  FMNMX3 R25, R25, R23, R26, !PT ;  /* 0x0000001719197276 */ /* 0x000fe2000780001a */
[----:B------:R-:W-:Y:S01]  /*3610*/  FMUL R23, R15, UR47 ;  /* 0x0000002f0f177c20 */ /* 0x000fe20008400000 */
[----:B------:R-:W-:-:S02]  /*3620*/  FMUL R26, R16, UR47 ;  /* 0x0000002f101a7c20 */ /* 0x000fc40008400000 */
[----:B------:R-:W-:Y:S01]  /*3630*/  FMNMX3 R25, R25, R21, R24, !PT ;  /* 0x0000001519197276 */ /* 0x000fe20007800018 */
[----:B------:R-:W-:Y:S01]  /*3640*/  FMUL R21, R17, UR47 ;  /* 0x0000002f11157c20 */ /* 0x000fe20008400000 */
[----:B------:R-:W-:Y:S02]  /*3650*/  FMUL R24, R18, UR47 ;  /* 0x0000002f12187c20 */ /* 0x000fe40008400000 */
[----:B------:R-:W-:Y:S01]  /*3660*/  FMNMX3 R25, R25, R23, R26, !PT ;  /* 0x0000001719197276 */ /* 0x000fe2000780001a */
[----:B------:R-:W-:-:S03]  /*3670*/  FMUL R23, R19, UR47 ;  /* 0x0000002f13177c20 */ /* 0x000fc60008400000 */
[----:B------:R-:W-:-:S04]  /*3680*/  FMNMX3 R24, R25, R21, R24, !PT ;  /* 0x0000001519187276 */ /* 0x000fc80007800018 */
[----:B------:R-:W-:-:S05]  /*3690*/  FMNMX R23, R23, R24, !PT ;  /* 0x0000001817177209 */ /* 0x000fca0007800000 */
[----:B------:R-:W2:Y:S02]  /*36a0*/  SHFL.BFLY PT, R39, R23, 0x10, 0x1f ;  /* 0x0e001f0017277f89 */ /* 0x000ea400000e0000 */
[----:B--2---:R-:W-:-:S05]  /*36b0*/  FMNMX3 R39, R23, R39, R20, !PT ;  /* 0x0000002717277276 */ /* 0x004fca0007800014 */
[--C-:B------:R-:W-:Y:S01]  /*36c0*/  FFMA R4, R4, UR47, -R39.reuse ;  /* 0x0000002f04047c23 */ /* 0x100fe20008000827 */
[--C-:B------:R-:W-:Y:S01]  /*36d0*/  FFMA R5, R5, UR47, -R39.reuse ;  /* 0x0000002f05057c23 */ /* 0x100fe20008000827 */
[--C-:B------:R-:W-:Y:S01]  /*36e0*/  FFMA R6, R6, UR47, -R39.reuse ;  /* 0x0000002f06067c23 */ /* 0x100fe20008000827 */
[--C-:B------:R-:W-:Y:S01]  /*36f0*/  FFMA R7, R7, UR47, -R39.reuse ;  /* 0x0000002f07077c23 */ /* 0x100fe20008000827 */
[----:B------:R-:W-:Y:S01]  /*3700*/  FMUL R4, R4, 1.4426950216293334961 ;  /* 0x3fb8aa3b04047820 */ /* 0x000fe20000400000 */
[----:B------:R-:W-:Y:S01]  /*3710*/  FMUL R21, R5, 1.4426950216293334961 ;  /* 0x3fb8aa3b05157820 */ /* 0x000fe20000400000 */
[----:B------:R-:W-:Y:S01]  /*3720*/  FMUL R5, R6, 1.4426950216293334961 ;  /* 0x3fb8aa3b06057820 */ /* 0x000fe20000400000 */
[--C-:B------:R-:W-:Y:S01]  /*3730*/  FFMA R6, R8, UR47, -R39.reuse ;  /* 0x0000002f08067c23 */ /* 0x100fe20008000827 */
[----:B------:R-:W-:Y:S01]  /*3740*/  FMUL R23, R7, 1.4426950216293334961 ;  /* 0x3fb8aa3b07177820 */ /* 0x000fe20000400000 */
[--C-:B------:R-:W-:Y:S01]  /*3750*/  FFMA R9, R9, UR47, -R39.reuse ;  /* 0x0000002f09097c23 */ /* 0x100fe20008000827 */
[----:B------:R-:W-:Y:S01]  /*3760*/  MUFU.EX2 R4, R4 ;  /* 0x0000000400047308 */ /* 0x000fe20000000800 */
[----:B------:R-:W-:Y:S01]  /*3770*/  FMUL R6, R6, 1.4426950216293334961 ;  /* 0x3fb8aa3b06067820 */ /* 0x000fe20000400000 */
[--C-:B------:R-:W-:Y:S01]  /*3780*/  FFMA R10, R10, UR47, -R39.reuse ;  /* 0x0000002f0a0a7c23 */ /* 0x100fe20008000827 */
[----:B------:R-:W-:Y:S01]  /*3790*/  FMUL R9, R9, 1.4426950216293334961 ;  /* 0x3fb8aa3b09097820 */ /* 0x000fe20000400000 */
[--C-:B------:R-:W-:Y:S01]  /*37a0*/  FFMA R11, R11, UR47, -R39.reuse ;  /* 0x0000002f0b0b7c23 */ /* 0x100fe20008000827 */
[--C-:B------:R-:W-:Y:S01]  /*37b0*/  FFMA R14, R14, UR47, -R39.reuse ;  /* 0x0000002f0e0e7c23 */ /* 0x100fe20008000827 */
[----:B------:R-:W-:Y:S01]  /*37c0*/  FMUL R7, R10, 1.4426950216293334961 ;  /* 0x3fb8aa3b0a077820 */ /* 0x000fe20000400000 */
[--C-:B------:R-:W-:Y:S01]  /*37d0*/  FFMA R10, R12, UR47, -R39.reuse ;  /* 0x0000002f0c0a7c23 */ /* 0x100fe20008000827 */
[----:B------:R-:W2:Y:S01]  /*37e0*/  MUFU.EX2 R21, R21 ;  /* 0x0000001500157308 */ /* 0x000ea20000000800 */
        /* <DEDUP_REMOVED lines=14> */
[----:B------:R3:W4:Y:S01]  /*38d0*/  MUFU.EX2 R8, R23 ;  /* 0x0000001700087308 */ /* 0x0007220000000800 */
[----:B--2---:R-:W-:Y:S01]  /*38e0*/  FADD R14, R4, R21 ;  /* 0x00000015040e7221 */ /* 0x004fe20000000000 */
[----:B------:R-:W-:Y:S01]  /*38f0*/  FMUL R18, R18, 1.4426950216293334961 ;  /* 0x3fb8aa3b12127820 */ /* 0x000fe20000400000 */
[----:B------:R-:W-:-:S05]  /*3900*/  FMUL R19, R19, 1.4426950216293334961 ;  /* 0x3fb8aa3b13137820 */ /* 0x000fca0000400000 */
[----:B------:R-:W2:Y:S01]  /*3910*/  MUFU.EX2 R6, R6 ;  /* 0x0000000600067308 */ /* 0x000ea20000000800 */
[----:B---3--:R-:W-:-:S07]  /*3920*/  FADD R23, R5, R14 ;  /* 0x0000000e05177221 */ /* 0x008fce0000000000 */
[----:B------:R-:W3:Y:S01]  /*3930*/  MUFU.EX2 R9, R9 ;  /* 0x0000000900097308 */ /* 0x000ee20000000800 */
[----:B----4-:R-:W-:-:S07]  /*3940*/  FADD R23, R8, R23 ;  /* 0x0000001708177221 */ /* 0x010fce0000000000 */
[----:B------:R-:W4:Y:S01]  /*3950*/  MUFU.EX2 R7, R7 ;  /* 0x0000000700077308 */ /* 0x000f220000000800 */
[----:B--2---:R-:W-:-:S07]  /*3960*/  FADD R14, R6, R23 ;  /* 0x00000017060e7221 */ /* 0x004fce0000000000 */
        /* <DEDUP_REMOVED lines=8> */
[----:B------:R2:W3:Y:S01]  /*39f0*/  MUFU.EX2 R26, R15 ;  /* 0x0000000f001a7308 */ /* 0x0004e20000000800 */
[----:B----4-:R-:W-:-:S07]  /*3a00*/  FADD R14, R13, R14 ;  /* 0x0000000e0d0e7221 */ /* 0x010fce0000000000 */
[----:B------:R-:W4:Y:S01]  /*3a10*/  MUFU.EX2 R28, R16 ;  /* 0x00000010001c7308 */ /* 0x000f220000000800 */
[----:B--2---:R-:W-:-:S07]  /*3a20*/  FADD R15, R11, R14 ;  /* 0x0000000e0b0f7221 */ /* 0x004fce0000000000 */
[----:B------:R2:W5:Y:S01]  /*3a30*/  MUFU.EX2 R121, R17 ;  /* 0x0000001100797308 */ /* 0x0005620000000800 */
[----:B---3--:R-:W-:-:S07]  /*3a40*/  FADD R15, R26, R15 ;  /* 0x0000000f1a0f7221 */ /* 0x008fce0000000000 */
[----:B------:R-:W3:Y:S01]  /*3a50*/  MUFU.EX2 R123, R18 ;  /* 0x00000012007b7308 */ /* 0x000ee20000000800 */
[----:B----4-:R-:W-:Y:S01]  /*3a60*/  FADD R14, R28, R15 ;  /* 0x0000000f1c0e7221 */ /* 0x010fe20000000000 */
[----:B--2---:R-:W-:-:S06]  /*3a70*/  IMAD.WIDE R16, R69, 0x2, R70 ;  /* 0x0000000245107825 */ /* 0x004fcc00078e0246 */
[----:B------:R-:W2:Y:S01]  /*3a80*/  MUFU.EX2 R100, R19 ;  /* 0x0000001300647308 */ /* 0x000ea20000000800 */
[----:B-----5:R-:W-:-:S04]  /*3a90*/  FADD R14, R121, R14 ;  /* 0x0000000e790e7221 */ /* 0x020fc80000000000 */
[----:B---3--:R-:W-:-:S04]  /*3aa0*/  FADD R15, R123, R14 ;  /* 0x0000000e7b0f7221 */ /* 0x008fc80000000000 */
[----:B--2---:R-:W-:Y:S01]  /*3ab0*/  FADD R84, R100, R15 ;  /* 0x0000000f64547221 */ /* 0x004fe20000000000 */
[----:B------:R-:W-:-:S04]  /*3ac0*/  IMAD.WIDE R14, R69, 0x2, R74 ;  /* 0x00000002450e7825 */ /* 0x000fc800078e024a */
[----:B------:R2:W3:Y:S01]  /*3ad0*/  SHFL.BFLY PT, R85, R84, 0x10, 0x1f ;  /* 0x0e001f0054557f89 */ /* 0x0004e200000e0000 */
[----:B-1----:R-:W-:Y:S05]  /*3ae0*/  @!P2 BRA `(.L_x_15) ;  /* 0x00000020008ca947 */ /* 0x002fea0003800000 */
.L_x_24:
[C---:B------:R-:W-:Y:S01]  /*3af0*/  IMAD.WIDE R34, R69.reuse, 0x2, R54 ;  /* 0x0000000245227825 */ /* 0x040fe200078e0236 */
[----:B------:R1:W4:Y:S03]  /*3b00*/  LDG.E.U16 R119, desc[UR30][R14.64] ;  /* 0x0000001e0e777981 */ /* 0x000326000c1e1500 */
[C---:B------:R-:W-:Y:S01]  /*3b10*/  IMAD.WIDE R32, R69.reuse, 0x2, R50 ;  /* 0x0000000245207825 */ /* 0x040fe200078e0232 */
[----:B--2---:R5:W2:Y:S03]  /*3b20*/  LDG.E.U16 R117, desc[UR30][R16.64] ;  /* 0x0000001e10757981 */ /* 0x004aa6000c1e1500 */
[C---:B------:R-:W-:Y:S01]  /*3b30*/  IMAD.WIDE R30, R69.reuse, 0x2, R46 ;  /* 0x00000002451e7825 */ /* 0x040fe200078e022e */
[----:B---3--:R-:W3:Y:S03]  /*3b40*/  LDG.E.U16 R101, desc[UR30][R34.64] ;  /* 0x0000001e22657981 */ /* 0x008ee6000c1e1500 */
[C---:B------:R-:W-:Y:S01]  /*3b50*/  IMAD.WIDE R114, R69.reuse, 0x2, R64 ;  /* 0x0000000245727825 */ /* 0x040fe200078e0240 */
[----:B------:R-:W3:Y:S03]  /*3b60*/  LDG.E.U16 R29, desc[UR30][R32.64] ;  /* 0x0000001e201d7981 */ /* 0x000ee6000c1e1500 */
[C---:B------:R-:W-:Y:S01]  /*3b70*/  IMAD.WIDE R112, R69.reuse, 0x2, R58 ;  /* 0x0000000245707825 */ /* 0x040fe200078e023a */
[----:B------:R0:W3:Y:S03]  /*3b80*/  LDG.E.U16 R27, desc[UR30][R30.64] ;  /* 0x0000001e1e1b7981 */ /* 0x0000e6000c1e1500 */
[C---:B-1----:R-:W-:Y:S01]  /*3b90*/  IMAD.WIDE R14, R69.reuse, 0x2, R42 ;  /* 0x00000002450e7825 */ /* 0x042fe200078e022a */
[----:B------:R-:W3:Y:S03]  /*3ba0*/  LDG.E.U16 R115, desc[UR30][R114.64] ;  /* 0x0000001e72737981 */ /* 0x000ee6000c1e1500 */
[C---:B-----5:R-:W-:Y:S01]  /*3bb0*/  IMAD.WIDE R16, R69.reuse, 0x2, R72 ;  /* 0x0000000245107825 */ /* 0x060fe200078e0248 */
[----:B------:R-:W5:Y:S03]  /*3bc0*/  LDG.E.U16 R113, desc[UR30][R112.64] ;  /* 0x0000001e70717981 */ /* 0x000f66000c1e1500 */
[C---:B------:R-:W-:Y:S01]  /*3bd0*/  IMAD.WIDE R124, R69.reuse, 0x2, R52 ;  /* 0x00000002457c7825 */ /* 0x040fe200078e0234 */
[----:B------:R-:W5:Y:S03]  /*3be0*/  LDG.E.U16 R15, desc[UR30][R14.64] ;  /* 0x0000001e0e0f7981 */ /* 0x000f66000c1e1500 */
[C---:B------:R-:W-:Y:S01]  /*3bf0*/  IMAD.WIDE R18, R69.reuse, 0x2, R66 ;  /* 0x0000000245127825 */ /* 0x040fe200078e0242 */
[----:B------:R-:W5:Y:S03]  /*3c00*/  LDG.E.U16 R16, desc[UR30][R16.64] ;  /* 0x0000001e10107981 */ /* 0x000f66000c1e1500 */
[C---:B------:R-:W-:Y:S01]  /*3c10*/  IMAD.WIDE R22, R69.reuse, 0x2, R62 ;  /* 0x0000000245167825 */ /* 0x040fe200078e023e */
[----:B------:R-:W5:Y:S03]  /*3c20*/  LDG.E.U16 R112, desc[UR30][R18.64] ;  /* 0x0000001e12707981 */ /* 0x000f66000c1e1500 */
[C---:B------:R-:W-:Y:S01]  /*3c30*/  IMAD.WIDE R24, R69.reuse, 0x2, R56 ;  /* 0x0000000245187825 */ /* 0x040fe200078e0238 */
[----:B------:R-:W5:Y:S03]  /*3c40*/  LDG.E.U16 R114, desc[UR30][R22.64] ;  /* 0x0000001e16727981 */ /* 0x000f66000c1e1500 */
[C---:B0-----:R-:W-:Y:S01]  /*3c50*/  IMAD.WIDE R30, R69.reuse, 0x2, R48 ;  /* 0x00000002451e7825 */ /* 0x041fe200078e0230 */
[----:B------:R-:W5:Y:S03]  /*3c60*/  LDG.E.U16 R116, desc[UR30][R24.64] ;  /* 0x0000001e18747981 */ /* 0x000f66000c1e1500 */
[C---:B------:R-:W-:Y:S01]  /*3c70*/  IMAD.WIDE R32, R69.reuse, 0x2, R44 ;  /* 0x0000000245207825 */ /* 0x040fe200078e022c */
[----:B------:R-:W5:Y:S03]  /*3c80*/  LDG.E.U16 R124, desc[UR30][R124.64] ;  /* 0x0000001e7c7c7981 */ /* 0x000f66000c1e1500 */
[----:B------:R-:W-:Y:S01]  /*3c90*/  IMAD.WIDE R34, R69, 0x2, R40 ;  /* 0x0000000245227825 */ /* 0x000fe200078e0228 */
[----:B------:R-:W5:Y:S04]  /*3ca0*/  LDG.E.U16 R118, desc[UR30][R30.64] ;  /* 0x0000001e1e767981 */ /* 0x000f68000c1e1500 */
[----:B------:R-:W5:Y:S04]  /*3cb0*/  LDG.E.U16 R120, desc[UR30][R32.64] ;  /* 0x0000001e20787981 */ /* 0x000f68000c1e1500 */
[----:B------:R-:W5:Y:S01]  /*3cc0*/  LDG.E.U16 R122, desc[UR30][R34.64] ;  /* 0x0000001e227a7981 */ /* 0x000f62000c1e1500 */
[----:B------:R-:W-:-:S02]  /*3cd0*/  F2FP.F16.F32.PACK_AB R5, R8, R5 ;  /* 0x000000050805723e */ /* 0x000fc400000000ff */
[----:B------:R-:W-:Y:S02]  /*3ce0*/  F2FP.F16.F32.PACK_AB R6, R9, R6 ;  /* 0x000000060906723e */ /* 0x000fe400000000ff */
[----:B------:R-:W-:Y:S02]  /*3cf0*/  F2FP.F16.F32.PACK_AB R8, R13, R10 ;  /* 0x0000000a0d08723e */ /* 0x000fe400000000ff */
[----:B------:R-:W-:Y:S02]  /*3d00*/  F2FP.F16.F32.PACK_AB R9, R26, R11 ;  /* 0x0000000b1a09723e */ /* 0x000fe400000000ff */
[----:B------:R-:W-:Y:S02]  /*3d10*/  F2FP.F16.F32.PACK_AB R4, R21, R4 ;  /* 0x000000041504723e */ /* 0x000fe400000000ff */
[----:B------:R-:W-:Y:S02]  /*3d20*/  F2FP.F16.F32.PACK_AB R7, R12, R7 ;  /* 0x000000070c07723e */ /* 0x000fe400000000ff */
[----:B------:R-:W-:-:S02]  /*3d30*/  F2FP.F16.F32.PACK_AB R10, R121, R28 ;  /* 0x0000001c790a723e */ /* 0x000fc400000000ff */
[----:B------:R-:W-:Y:S01]  /*3d40*/  F2FP.F16.F32.PACK_AB R11, R100, R123 ;  /* 0x0000007b640b723e */ /* 0x000fe200000000ff */
[----:B------:R-:W-:-:S03]  /*3d50*/  FADD R100, -R39, R20 ;  /* 0x0000001427647221 */ /* 0x000fc60000000100 */
[----:B------:R-:W-:Y:S01]  /*3d60*/  STTM.16dp32bit_t0_t15.x8 tmem[UR14+0x40], R4 ;  /* 0x00004004000079ed */ /* 0x000fe2000898000e */
[----:B------:R-:W-:Y:S01]  /*3d70*/  STTM.16dp32bit_t16_t31.x8 tmem[UR14+0x48], R4 ;  /* 0x00004804000079ed */ /* 0x000fe200089a000e */
[----:B------:R-:W-:Y:S01]  /*3d80*/  FMUL R100, R100, 1.4426950216293334961 ;  /* 0x3fb8aa3b64647820 */ /* 0x000fe20000400000 */
[----:B------:R-:W-:Y:S01]  /*3d90*/  ULEA UR15, UR37, UR12, 0x3 ;  /* 0x0000000c250f7291 */ /* 0x000fe2000f8e18ff */
[----:B------:R-:W-:Y:S01]  /*3da0*/  FADD R84, R84, R85 ;  /* 0x0000005554547221 */ /* 0x000fe20000000000 */
[----:B------:R-:W-:Y:S02]  /*3db0*/  UMOV UR6, UR7 ;  /* 0x0000000700067c82 */ /* 0x000fe40008000000 */
[----:B------:R-:W-:Y:S01]  /*3dc0*/  UIADD3 UR15, UPT, UPT, UR15, 0x5000, URZ ;  /* 0x000050000f0f7890 */ /* 0x000fe2000fffe0ff */
[----:B----4-:R-:W-:Y:S04]  /*3dd0*/  STS.U16 [R38+UR12+0x4000], R119 ;  /* 0x0040007726007988 */ /* 0x010fe8000800040c */
[----:B--2---:R-:W-:Y:S04]  /*3de0*/  STS.U16 [R38+UR12+0x4200], R117 ;  /* 0x0042007526007988 */ /* 0x004fe8000800040c */
[----:B---3--:R-:W-:Y:S04]  /*3df0*/  STS.U16 [R38+UR12+0x4800], R101 ;  /* 0x0048006526007988 */ /* 0x008fe8000800040c */
[----:B------:R-:W-:Y:S04]  /*3e00*/  STS.U16 [R38+UR12+0x4a00], R29 ;  /* 0x004a001d26007988 */ /* 0x000fe8000800040c */
[----:B------:R-:W-:Y:S04]  /*3e10*/  STS.U16 [R38+UR12+0x4c00], R27 ;  /* 0x004c001b26007988 */ /* 0x000fe8000800040c */
[----:B------:R-:W-:Y:S04]  /*3e20*/  STS.U16 [R38+UR12+0x4400], R115 ;  /* 0x0044007326007988 */ /* 0x000fe8000800040c */
[----:B-----5:R-:W-:Y:S04]  /*3e30*/  STS.U16 [R38+UR12+0x4600], R113 ;  /* 0x0046007126007988 */ /* 0x020fe8000800040c */
[----:B------:R-:W-:Y:S04]  /*3e40*/  STS.U16 [R38+UR12+0x4e00], R15 ;  /* 0x004e000f26007988 */ /* 0x000fe8000800040c */
[----:B------:R0:W-:Y:S04]  /*3e50*/  STS.U16 [R37+UR12+0x4100], R16 ;  /* 0x0041001025007988 */ /* 0x0001e8000800040c */
[----:B------:R1:W-:Y:S04]  /*3e60*/  STS.U16 [R37+UR12+0x4300], R112 ;  /* 0x0043007025007988 */ /* 0x0003e8000800040c */
        /* <DEDUP_REMOVED lines=8> */
[----:B0-----:R-:W-:Y:S01]  /*3ef0*/  LDTM.16dp32bit_t0_t15.x32 R4, tmem[UR14] ;  /* 0x0000000e000479ee */ /* 0x001fe20008a80000 */
[----:B------:R-:W0:Y:S01]  /*3f00*/  LDTM.16dp32bit_t16_t31.x32 R4, tmem[UR14+0x20] ;  /* 0x0000200e000479ee */ /* 0x000e220008aa0000 */
[----:B------:R-:W0:Y:S01]  /*3f10*/  MUFU.EX2 R101, R100 ;  /* 0x0000006400657308 */ /* 0x000e220000000800 */
[----:B------:R-:W-:Y:S01]  /*3f20*/  NOP ;  /* 0x0000000000007918 */ /* 0x000fe20000000000 */
[C---:B0-----:R-:W-:Y:S01]  /*3f30*/  FMUL R4, R101.reuse, R4 ;  /* 0x0000000465047220 */ /* 0x041fe20000400000 */
        /* <DEDUP_REMOVED lines=32> */
[----:B------:R1:W-:Y:S01]  /*4140*/  STTM.16dp32bit_t16_t31.x32 tmem[UR14+0x20], R4 ;  /* 0x00002004000079ed */ /* 0x0003e20008aa000e */
[----:B------:R-:W0:Y:S02]  /*4150*/  FENCE.VIEW.ASYNC.T ;  /* 0x00000000000073c6 */ /* 0x000e240000000200 */
[----:B0-----:R-:W-:Y:S06]  /*4160*/  BAR.SYNC.DEFER_BLOCKING 0x0 ;  /* 0x0000000000007b1d */ /* 0x001fec0000010000 */
[----:B------:R0:W-:Y:S06]  /*4170*/  MEMBAR.ALL.CTA ;  /* 0x0000000000007992 */ /* 0x0001ec0000008000 */
[----:B0-----:R-:W0:Y:S02]  /*4180*/  FENCE.VIEW.ASYNC.S ;  /* 0x00000000000073c6 */ /* 0x001e240000000000 */
[----:B0-----:R-:W-:Y:S06]  /*4190*/  BAR.SYNC.DEFER_BLOCKING 0x0 ;  /* 0x0000000000007b1d */ /* 0x001fec0000010000 */
[----:B------:R-:W-:Y:S05]  /*41a0*/  BRA.U UP1, `(.L_x_16) ;  /* 0x0000000101387547 */ /* 0x000fea000b800000 */
[----:B------:R-:W-:Y:S01]  /*41b0*/  UIADD3 UR32, UPT, UPT, UR13, 0x48, URZ ;  /* 0x000000480d207890 */ /* 0x000fe2000fffe0ff */
[----:B------:R-:W-:Y:S01]  /*41c0*/  UMOV UR26, UR4 ;  /* 0x00000004001a7c82 */ /* 0x000fe20008000000 */
[----:B------:R-:W-:Y:S01]  /*41d0*/  UMOV UR27, 0x80004020 ;  /* 0x80004020001b7882 */ /* 0x000fe20000000000 */
[----:B------:R-:W-:Y:S01]  /*41e0*/  UMOV UR28, 0x0 ;  /* 0x00000000001c7882 */ /* 0x000fe20000000000 */
[----:B------:R-:W-:Y:S01]  /*41f0*/  UMOV UR29, 0x4100010 ;  /* 0x04100010001d7882 */ /* 0x000fe20000000000 */
[----:B------:R-:W-:Y:S01]  /*4200*/  UMOV UR10, UR15 ;  /* 0x0000000f000a7c82 */ /* 0x000fe20008000000 */
[----:B------:R-:W-:Y:S01]  /*4210*/  UMOV UR11, URZ ;  /* 0x000000ff000b7c82 */ /* 0x000fe20008000000 */
[----:B------:R-:W-:Y:S01]  /*4220*/  UMOV UR34, 0x0 ;  /* 0x0000000000227882 */ /* 0x000fe20000000000 */
[----:B------:R-:W-:Y:S01]  /*4230*/  UMOV UR35, 0x4100010 ;  /* 0x0410001000237882 */ /* 0x000fe20000000000 */
[----:B------:R0:W-:Y:S01]  /*4240*/  UTCHMMA tmem[UR17], gdesc[UR26], tmem[UR13], tmem[UR28], idesc[UR29], UPT ;  /* 0x00ff1c1a110079ea */ /* 0x0001e2000b80000d */
[----:B------:R-:W-:Y:S01]  /*4250*/  UMOV UR7, UR10 ;  /* 0x0000000a00077c82 */ /* 0x000fe20008000000 */
[----:B------:R0:W-:Y:S01]  /*4260*/  UTCHMMA tmem[UR32], gdesc[UR24], tmem[UR13], tmem[UR34], idesc[UR35], UPT ;  /* 0x00ff2218200079ea */ /* 0x0001e2000b80000d */
[----:B------:R0:W-:Y:S01]  /*4270*/  UTCBAR [UR7], URZ ;  /* 0x000000ff070073e9 */ /* 0x0001e200080000ff */
[----:B------:R-:W-:-:S02]  /*4280*/  NOP ;  /* 0x0000000000007918 */ /* 0x000fc40000000000 */
.L_x_16:
[----:B------:R-:W-:Y:S01]  /*4290*/  UIADD3 UR37, UPT, UPT, UR37, 0x1, URZ ;  /* 0x0000000125257890 */ /* 0x000fe2000fffe0ff */
[----:B------:R-:W-:Y:S01]  /*42a0*/  FFMA R60, R101, R60, R84 ;  /* 0x0000003c653c7223 */ /* 0x000fe20000000054 */
[----:B------:R-:W-:Y:S01]  /*42b0*/  UIADD3 UR8, UPT, UPT, UR8, 0x20, URZ ;  /* 0x0000002008087890 */ /* 0x000fe2000fffe0ff */
[----:B------:R-:W-:Y:S01]  /*42c0*/  VIADD R69, R69, UR23 ;  /* 0x0000001745457c36 */ /* 0x000fe20008000000 */
[----:B------:R-:W-:Y:S01]  /*42d0*/  UISETP.GT.AND UP2, UPT, UR37, 0x1, UPT ;  /* 0x000000012500788c */ /* 0x000fe2000bf44270 */
[----:B------:R-:W-:Y:S01]  /*42e0*/  IADD3 R68, PT, PT, R61, R68, RZ ;  /* 0x000000443d447210 */ /* 0x000fe20007ffe0ff */
[----:B-1----:R-:W-:Y:S01]  /*42f0*/  IMAD.U32 R22, RZ, RZ, UR6 ;  /* 0x00000006ff167e24 */ /* 0x002fe2000f8e00ff */
[----:B------:R-:W-:Y:S01]  /*4300*/  MOV R20, R39 ;  /* 0x0000002700147202 */ /* 0x000fe20000000f00 */
[----:B0-----:R-:W-:Y:S02]  /*4310*/  USEL UR7, URZ, 0x1, !UP2 ;  /* 0x00000001ff077887 */ /* 0x001fe4000d000000 */
[----:B------:R-:W-:-:S02]  /*4320*/  USEL UR37, UR37, URZ, !UP2 ;  /* 0x000000ff25257287 */ /* 0x000fc4000d000000 */
[----:B------:R-:W-:Y:S02]  /*4330*/  UISETP.GE.AND UP2, UPT, UR8, UR22, UPT ;  /* 0x000000160800728c */ /* 0x000fe4000bf46270 */
[----:B------:R-:W-:-:S07]  /*4340*/  ULOP3.LUT UR7, UR6, UR7, URZ, 0x3c, !UPT ;  /* 0x0000000706077292 */ /* 0x000fce000f8e3cff */
[----:B------:R-:W-:Y:S05]  /*4350*/  BRA.U !UP2, `(.L_x_17) ;  /* 0xffffffed0a0c7547 */ /* 0x000fea000b83ffff */
.L_x_12:
[----:B------:R-:W0:Y:S01]  /*4360*/  LDCU UR4, c[0x0][0x3f0] ;  /* 0x00007e00ff0477ac */ /* 0x000e220008000800 */
[----:B------:R-:W-:Y:S01]  /*4370*/  FSETP.GEU.AND P3, PT, |R60|, 1.175494350822287508e-38, PT ;  /* 0x008000003c00780b */ /* 0x000fe20003f6e200 */
[----:B------:R-:W-:Y:S01]  /*4380*/  IMAD.SHL.U32 R36, R0, 0x80, RZ ;  /* 0x0000008000247824 */ /* 0x000fe200078e00ff */
[----:B------:R-:W-:Y:S01]  /*4390*/  FSETP.GT.AND P2, PT, |R60|, 8.50705917302346158658e+37, PT ;  /* 0x7e8000003c00780b */ /* 0x000fe20003f44200 */
[----:B0-----:R-:W-:-:S09]  /*43a0*/  UISETP.GE.AND UP0, UPT, UR4, 0x1, UPT ;  /* 0x000000010400788c */ /* 0x001fd2000bf06270 */
[----:B------:R-:W-:Y:S05]  /*43b0*/  BRA.U !UP0, `(.L_x_18) ;  /* 0x0000000108107547 */ /* 0x000fea000b800000 */
[----:B------:R-:W-:-:S06]  /*43c0*/  USHF.L.U32 UR6, UR6, 0x1f, URZ ;  /* 0x0000001f06067899 */ /* 0x000fcc00080006ff */
[----:B------:R-:W-:-:S04]  /*43d0*/  MOV R3, UR6 ;  /* 0x0000000600037c02 */ /* 0x000fc80008000f00 */
[----:B------:R-:W0:Y:S02]  /*43e0*/  SYNCS.PHASECHK.TRANS64.TRYWAIT P4, [UR15], R3 ;  /* 0x00000003ff0075a7 */ /* 0x000e24000808110f */
[----:B0-----:R-:W-:Y:S05]  /*43f0*/  @!P4 BRA `(.L_x_19) ;  /* 0x000000180054c947 */ /* 0x001fea0003800000 */
.L_x_18:
[----:B------:R-:W-:Y:S01]  /*4400*/  BAR.SYNC.DEFER_BLOCKING 0x0 ;  /* 0x0000000000007b1d */ /* 0x000fe20000010000 */
[C---:B------:R-:W-:Y:S01]  /*4410*/  FMUL R3, R60.reuse, 8388608 ;  /* 0x4b0000003c037820 */ /* 0x040fe20000400000 */
[----:B------:R-:W-:Y:S01]  /*4420*/  FSETP.GEU.AND P4, PT, R60, 1.175494350822287508e-38, PT ;  /* 0x008000003c00780b */ /* 0x000fe20003f8e000 */
[----:B------:R-:W-:Y:S01]  /*4430*/  IMAD.SHL.U32 R46, R0, 0x10, RZ ;  /* 0x00000010002e7824 */ /* 0x000fe200078e00ff */
[----:B------:R-:W-:Y:S02]  /*4440*/  LOP3.LUT R36, R36, 0x800, RZ, 0xc0, !PT ;  /* 0x0000080024247812 */ /* 0x000fe400078ec0ff */
[----:B------:R-:W-:Y:S01]  /*4450*/  FSEL R49, R3, R60, !P4 ;  /* 0x0000003c03317208 */ /* 0x000fe20006000000 */
[----:B------:R-:W-:Y:S01]  /*4460*/  @P2 FMUL R60, R60, 0.25 ;  /* 0x3e8000003c3c2820 */ /* 0x000fe20000400000 */
[----:B------:R-:W-:Y:S01]  /*4470*/  LOP3.LUT R3, R46, 0xf0, RZ, 0xc0, !PT ;  /* 0x000000f02e037812 */ /* 0x000fe200078ec0ff */
[----:B------:R-:W0:Y:S01]  /*4480*/  LDCU.64 UR4, c[0x0][0x3e0] ;  /* 0x00007c00ff0477ac */ /* 0x000e220008000a00 */
[----:B------:R-:W-:Y:S01]  /*4490*/  SHF.R.U32.HI R37, RZ, 0x2, R0 ;  /* 0x00000002ff257819 */ /* 0x000fe20000011600 */
[----:B------:R-:W-:Y:S01]  /*44a0*/  @!P3 FMUL R60, R60, 16777216 ;  /* 0x4b8000003c3cb820 */ /* 0x000fe20000400000 */
[----:B------:R-:W-:Y:S01]  /*44b0*/  IADD3 R3, PT, PT, R3, UR12, R36 ;  /* 0x0000000c03037c10 */ /* 0x000fe2000fffe024 */
[----:B------:R-:W-:Y:S01]  /*44c0*/  VIADD R36, R49, 0xc0cafb0d ;  /* 0xc0cafb0d31247836 */ /* 0x000fe20000000000 */
[----:B------:R-:W-:Y:S01]  /*44d0*/  LOP3.LUT R38, R0, 0x60, RZ, 0xc0, !PT ;  /* 0x0000006000267812 */ /* 0x000fe200078ec0ff */
[----:B------:R-:W3:Y:S01]  /*44e0*/  MUFU.RCP R45, R60 ;  /* 0x0000003c002d7308 */ /* 0x000ee20000001000 */
[----:B------:R-:W-:-:S02]  /*44f0*/  LOP3.LUT R37, R37, 0x18, RZ, 0xc0, !PT ;  /* 0x0000001825257812 */ /* 0x000fc400078ec0ff */
[----:B------:R-:W-:Y:S02]  /*4500*/  LEA R38, R38, R3, 0x3 ;  /* 0x0000000326267211 */ /* 0x000fe400078e18ff */
[----:B------:R-:W-:Y:S02]  /*4510*/  LOP3.LUT R3, R37, 0x1f, R0, 0xf8, !PT ;  /* 0x0000001f25037812 */ /* 0x000fe400078ef800 */
[----:B------:R-:W-:Y:S01]  /*4520*/  LOP3.LUT R36, R36, 0xff800000, RZ, 0xc0, !PT ;  /* 0xff80000024247812 */ /* 0x000fe200078ec0ff */
[----:B------:R-:W4:Y:S02]  /*4530*/  @!P1 SYNCS.CCTL.IV [UR12+0x5000] ;  /* 0x00500000ff0099b1 */ /* 0x000f24000800000c */
[----:B----4-:R-:W-:Y:S01]  /*4540*/  BAR.SYNC.DEFER_BLOCKING 0x0 ;  /* 0x0000000000007b1d */ /* 0x010fe20000010000 */
[----:B------:R-:W-:Y:S01]  /*4550*/  SHF.L.U32 R40, R3, 0x3, RZ ;  /* 0x0000000303287819 */ /* 0x000fe200000006ff */
[----:B0-----:R-:W-:Y:S01]  /*4560*/  UIMAD UR4, UR9, UR4, URZ ;  /* 0x00000004090472a4 */ /* 0x001fe2000f8e02ff */
[----:B------:R-:W-:-:S02]  /*4570*/  FSEL R37, RZ, -23, P4 ;  /* 0xc1b80000ff257808 */ /* 0x000fc40002000000 */
[----:B------:R-:W-:Y:S01]  /*4580*/  LOP3.LUT R47, R40, 0xc0, RZ, 0xc0, !PT ;  /* 0x000000c0282f7812 */ /* 0x000fe200078ec0ff */
[C---:B------:R-:W-:Y:S01]  /*4590*/  IMAD.IADD R40, R49.reuse, 0x1, -R36 ;  /* 0x0000000131287824 */ /* 0x040fe200078e0a24 */
[----:B------:R-:W-:Y:S01]  /*45a0*/  I2FP.F32.S32 R42, R36 ;  /* 0x00000024002a7245 */ /* 0x000fe20000201400 */
[----:B-12---:R-:W-:Y:S01]  /*45b0*/  LDTM.16dp32bit_t0_t15.x32 R4, tmem[UR14] ;  /* 0x0000000e000479ee */ /* 0x006fe20008a80000 */
[----:B------:R-:W0:Y:S01]  /*45c0*/  LDTM.16dp32bit_t16_t31.x32 R4, tmem[UR14+0x20] ;  /* 0x0000200e000479ee */ /* 0x000e220008aa0000 */
[----:B------:R-:W-:Y:S01]  /*45d0*/  LOP3.LUT R44, R46, 0x30, RZ, 0xc0, !PT ;  /* 0x000000302e2c7812 */ /* 0x000fe200078ec0ff */
[----:B------:R-:W-:Y:S01]  /*45e0*/  FADD R43, R40, -1 ;  /* 0xbf800000282b7421 */ /* 0x000fe20000000000 */
[----:B------:R-:W-:Y:S01]  /*45f0*/  ISETP.GE.U32.AND P4, PT, R49, 0x7f800000, PT ;  /* 0x7f8000003100780c */ /* 0x000fe20003f86070 */
[----:B------:R-:W-:Y:S01]  /*4600*/  FFMA.FTZ R42, R42, 1.1920928955078125e-07, R37 ;  /* 0x340000002a2a7823 */ /* 0x000fe20000010025 */
[----:B------:R-:W-:Y:S01]  /*4610*/  IADD3 R36, PT, PT, R47, UR12, R44 ;  /* 0x0000000c2f247c10 */ /* 0x000fe2000fffe02c */
[----:B------:R-:W1:Y:S01]  /*4620*/  LDC R37, c[0x0][0x3e8] ;  /* 0x0000fa00ff257b82 */ /* 0x000e620000000800 */
[----:B------:R-:W-:Y:S01]  /*4630*/  SHF.L.U32 R3, R3, 0x4, RZ ;  /* 0x0000000403037819 */ /* 0x000fe200000006ff */
[----:B------:R-:W2:Y:S01]  /*4640*/  @!P1 SYNCS.CCTL.IV [UR12+0x5008] ;  /* 0x00500800ff0099b1 */ /* 0x000ea2000800000c */
[----:B------:R-:W-:Y:S01]  /*4650*/  NOP ;  /* 0x0000000000007918 */ /* 0x000fe20000000000 */
[----:B------:R-:W-:Y:S01]  /*4660*/  FSETP.NEU.AND P1, PT, R49, RZ, PT ;  /* 0x000000ff3100720b */ /* 0x000fe20003f2d000 */
[----:B0-----:R-:W-:Y:S01]  /*4670*/  @P2 FMUL R6, R6, 0.25 ;  /* 0x3e80000006062820 */ /* 0x001fe20000400000 */
[----:B------:R-:W-:Y:S01]  /*4680*/  @P2 FMUL R5, R5, 0.25 ;  /* 0x3e80000005052820 */ /* 0x000fe20000400000 */
[----:B------:R-:W-:Y:S01]  /*4690*/  @P2 FMUL R7, R7, 0.25 ;  /* 0x3e80000007072820 */ /* 0x000fe20000400000 */
[----:B------:R-:W-:Y:S01]  /*46a0*/  @P2 FMUL R8, R8, 0.25 ;  /* 0x3e80000008082820 */ /* 0x000fe20000400000 */
[----:B------:R-:W-:Y:S01]  /*46b0*/  @!P3 FMUL R6, R6, 16777216 ;  /* 0x4b8000000606b820 */ /* 0x000fe20000400000 */
[----:B------:R-:W-:Y:S01]  /*46c0*/  @P2 FMUL R10, R10, 0.25 ;  /* 0x3e8000000a0a2820 */ /* 0x000fe20000400000 */
[----:B------:R-:W-:Y:S01]  /*46d0*/  @!P3 FMUL R5, R5, 16777216 ;  /* 0x4b8000000505b820 */ /* 0x000fe20000400000 */
[----:B------:R-:W-:Y:S01]  /*46e0*/  @!P3 FMUL R7, R7, 16777216 ;  /* 0x4b8000000707b820 */ /* 0x000fe20000400000 */
[----:B---3--:R-:W-:Y:S01]  /*46f0*/  FMUL R41, R45, R6 ;  /* 0x000000062d297220 */ /* 0x008fe20000400000 */
[----:B------:R-:W-:-:S02]  /*4700*/  HFMA2 R6, -RZ, RZ, 1.443359375, -0.2030029296875 ;  /* 0x3dc6b27fff067431 */ /* 0x000fc400000001ff */
[----:B------:R-:W-:Y:S01]  /*4710*/  @!P3 FMUL R8, R8, 16777216 ;  /* 0x4b8000000808b820 */ /* 0x000fe20000400000 */
[----:B------:R-:W-:Y:S01]  /*4720*/  @!P3 FMUL R10, R10, 16777216 ;  /* 0x4b8000000a0ab820 */ /* 0x000fe20000400000 */
[C---:B------:R-:W-:Y:S01]  /*4730*/  FMUL R5, R45.reuse, R5 ;  /* 0x000000052d057220 */ /* 0x040fe20000400000 */
[C---:B------:R-:W-:Y:S01]  /*4740*/  FMUL R40, R45.reuse, R7 ;  /* 0x000000072d287220 */ /* 0x040fe20000400000 */
[C---:B------:R-:W-:Y:S01]  /*4750*/  FMUL R7, R45.reuse, R8 ;  /* 0x000000082d077220 */ /* 0x040fe20000400000 */
[----:B------:R-:W-:Y:S01]  /*4760*/  FMUL R10, R45, R10 ;  /* 0x0000000a2d0a7220 */ /* 0x000fe20000400000 */
[----:B------:R-:W-:Y:S01]  /*4770*/  @P2 FMUL R11, R11, 0.25 ;  /* 0x3e8000000b0b2820 */ /* 0x000fe20000400000 */
[----:B------:R-:W-:Y:S01]  /*4780*/  @P2 FMUL R12, R12, 0.25 ;  /* 0x3e8000000c0c2820 */ /* 0x000fe20000400000 */
[----:B------:R-:W-:Y:S01]  /*4790*/  F2FP.F16.F32.PACK_AB R8, R40, R5 ;  /* 0x000000052808723e */ /* 0x000fe200000000ff */
[C---:B------:R-:W-:Y:S01]  /*47a0*/  FFMA.FTZ R6, R43.reuse, R6, -0.16845393180847167969 ;  /* 0xbe2c7f302b067423 */ /* 0x040fe20000010006 */
[----:B------:R-:W-:Y:S01]  /*47b0*/  F2FP.F16.F32.PACK_AB R5, R10, R7 ;  /* 0x000000070a05723e */ /* 0x000fe200000000ff */
[----:B------:R-:W-:Y:S01]  /*47c0*/  @P2 FMUL R14, R14, 0.25 ;  /* 0x3e8000000e0e2820 */ /* 0x000fe20000400000 */
[----:B------:R-:W-:Y:S01]  /*47d0*/  @P2 FMUL R4, R4, 0.25 ;  /* 0x3e80000004042820 */ /* 0x000fe20000400000 */
[----:B------:R-:W-:Y:S01]  /*47e0*/  FFMA.FTZ R10, R43, R6, 0.1716887056827545166 ;  /* 0x3e2fcf2a2b0a7423 */ /* 0x000fe20000010006 */
[----:B------:R-:W-:Y:S01]  /*47f0*/  @!P3 FMUL R11, R11, 16777216 ;  /* 0x4b8000000b0bb820 */ /* 0x000fe20000400000 */
[----:B------:R-:W-:Y:S01]  /*4800*/  @!P3 FMUL R12, R12, 16777216 ;  /* 0x4b8000000c0cb820 */ /* 0x000fe20000400000 */
[----:B------:R-:W-:Y:S01]  /*4810*/  @!P3 FMUL R14, R14, 16777216 ;  /* 0x4b8000000e0eb820 */ /* 0x000fe20000400000 */
[----:B------:R-:W-:Y:S01]  /*4820*/  FFMA.FTZ R10, R43, R10, -0.17900948226451873779 ;  /* 0xbe374e432b0a7423 */ /* 0x000fe2000001000a */
[----:B------:R-:W-:Y:S01]  /*4830*/  @P2 FMUL R16, R16, 0.25 ;  /* 0x3e80000010102820 */ /* 0x000fe20000400000 */
[----:B------:R-:W-:Y:S01]  /*4840*/  @P2 FMUL R9, R9, 0.25 ;  /* 0x3e80000009092820 */ /* 0x000fe20000400000 */
[----:B------:R-:W-:Y:S01]  /*4850*/  @P2 FMUL R13, R13, 0.25 ;  /* 0x3e8000000d0d2820 */ /* 0x000fe20000400000 */
[----:B------:R-:W-:Y:S01]  /*4860*/  FFMA.FTZ R10, R43, R10, 0.20512372255325317383 ;  /* 0x3e520bf42b0a7423 */ /* 0x000fe2000001000a */
[----:B------:R-:W-:Y:S01]  /*4870*/  @P2 FMUL R15, R15, 0.25 ;  /* 0x3e8000000f0f2820 */ /* 0x000fe20000400000 */
[----:B------:R-:W-:Y:S01]  /*4880*/  @P2 FMUL R17, R17, 0.25 ;  /* 0x3e80000011112820 */ /* 0x000fe20000400000 */
[----:B------:R-:W-:Y:S01]  /*4890*/  @P2 FMUL R18, R18, 0.25 ;  /* 0x3e80000012122820 */ /* 0x000fe20000400000 */
[----:B------:R-:W-:Y:S01]  /*48a0*/  FFMA.FTZ R10, R43, R10, -0.24046532809734344482 ;  /* 0xbe763c8b2b0a7423 */ /* 0x000fe2000001000a */
[----:B------:R-:W-:Y:S01]  /*48b0*/  @P2 FMUL R19, R19, 0.25 ;  /* 0x3e80000013132820 */ /* 0x000fe20000400000 */
[----:B------:R-:W-:Y:S01]  /*48c0*/  @!P3 FMUL R4, R4, 16777216 ;  /* 0x4b8000000404b820 */ /* 0x000fe20000400000 */
[----:B------:R-:W-:Y:S01]  /*48d0*/  FMUL R44, R45, R11 ;  /* 0x0000000b2d2c7220 */ /* 0x000fe20000400000 */
[----:B------:R-:W-:Y:S01]  /*48e0*/  FFMA.FTZ R10, R43, R10, 0.28857114911079406738 ;  /* 0x3e93bf992b0a7423 */ /* 0x000fe2000001000a */
[C---:B------:R-:W-:Y:S01]  /*48f0*/  FMUL R12, R45.reuse, R12 ;  /* 0x0000000c2d0c7220 */ /* 0x040fe20000400000 */
[----:B------:R-:W-:Y:S01]  /*4900*/  FMUL R11, R45, R14 ;  /* 0x0000000e2d0b7220 */ /* 0x000fe20000400000 */
[----:B------:R-:W-:Y:S01]  /*4910*/  @!P3 FMUL R16, R16, 16777216 ;  /* 0x4b8000001010b820 */ /* 0x000fe20000400000 */
[----:B------:R-:W-:Y:S01]  /*4920*/  FFMA.FTZ R10, R43, R10, -0.36067417263984680176 ;  /* 0xbeb8aa492b0a7423 */ /* 0x000fe2000001000a */
[----:B------:R-:W-:Y:S01]  /*4930*/  @!P3 FMUL R9, R9, 16777216 ;  /* 0x4b8000000909b820 */ /* 0x000fe20000400000 */
[----:B------:R-:W-:Y:S01]  /*4940*/  @!P3 FMUL R13, R13, 16777216 ;  /* 0x4b8000000d0db820 */ /* 0x000fe20000400000 */
[----:B------:R-:W-:Y:S01]  /*4950*/  @!P3 FMUL R15, R15, 16777216 ;  /* 0x4b8000000f0fb820 */ /* 0x000fe20000400000 */
[----:B------:R-:W-:Y:S01]  /*4960*/  @!P3 FMUL R17, R17, 16777216 ;  /* 0x4b8000001111b820 */ /* 0x000fe20000400000 */
[----:B------:R-:W-:Y:S01]  /*4970*/  @!P3 FMUL R18, R18, 16777216 ;  /* 0x4b8000001212b820 */ /* 0x000fe20000400000 */
[----:B------:R-:W-:Y:S01]  /*4980*/  @!P3 FMUL R19, R19, 16777216 ;  /* 0x4b8000001313b820 */ /* 0x000fe20000400000 */
[----:B------:R-:W-:Y:S01]  /*4990*/  FFMA.FTZ R10, R43, R10, 0.48089820146560668945 ;  /* 0x3ef6384a2b0a7423 */ /* 0x000fe2000001000a */
[----:B------:R-:W-:Y:S01]  /*49a0*/  FMUL R4, R45, R4 ;  /* 0x000000042d047220 */ /* 0x000fe20000400000 */
[----:B------:R-:W-:Y:S01]  /*49b0*/  F2FP.F16.F32.PACK_AB R6, R11, R12 ;  /* 0x0000000c0b06723e */ /* 0x000fe200000000ff */
[C---:B------:R-:W-:Y:S01]  /*49c0*/  FMUL R7, R45.reuse, R16 ;  /* 0x000000102d077220 */ /* 0x040fe20000400000 */
[C---:B------:R-:W-:Y:S01]  /*49d0*/  FMUL R9, R45.reuse, R9 ;  /* 0x000000092d097220 */ /* 0x040fe20000400000 */
[C---:B------:R-:W-:Y:S01]  /*49e0*/  FMUL R13, R45.reuse, R13 ;  /* 0x0000000d2d0d7220 */ /* 0x040fe20000400000 */
[C---:B------:R-:W-:Y:S01]  /*49f0*/  FMUL R14, R45.reuse, R15 ;  /* 0x0000000f2d0e7220 */ /* 0x040fe20000400000 */
[----:B------:R-:W-:Y:S01]  /*4a00*/  FMUL R11, R45, R17 ;  /* 0x000000112d0b7220 */ /* 0x000fe20000400000 */
[----:B------:R-:W-:Y:S01]  /*4a10*/  FFMA.FTZ R10, R43, R10, -0.72134751081466674805 ;  /* 0xbf38aa3b2b0a7423 */ /* 0x000fe2000001000a */
[C---:B------:R-:W-:Y:S01]  /*4a20*/  FMUL R18, R45.reuse, R18 ;  /* 0x000000122d127220 */ /* 0x040fe20000400000 */
[----:B------:R-:W-:Y:S01]  /*4a30*/  FMUL R16, R45, R19 ;  /* 0x000000132d107220 */ /* 0x000fe20000400000 */
[----:B------:R-:W-:Y:S01]  /*4a40*/  F2FP.F16.F32.PACK_AB R4, R41, R4 ;  /* 0x000000042904723e */ /* 0x000fe200000000ff */
[C---:B------:R-:W-:Y:S01]  /*4a50*/  FMUL R12, R43.reuse, R10 ;  /* 0x0000000a2b0c7220 */ /* 0x040fe20000400000 */
[----:B------:R-:W0:Y:S01]  /*4a60*/  LDC.64 R40, c[0x0][0x398] ;  /* 0x0000e600ff287b82 */ /* 0x000e220000000a00 */
[----:B------:R-:W-:Y:S01]  /*4a70*/  F2FP.F16.F32.PACK_AB R9, R44, R9 ;  /* 0x000000092c09723e */ /* 0x000fe200000000ff */
[----:B------:R-:W-:Y:S01]  /*4a80*/  @P2 FMUL R26, R26, 0.25 ;  /* 0x3e8000001a1a2820 */ /* 0x000fe20000400000 */
[----:B------:R-:W-:Y:S01]  /*4a90*/  F2FP.F16.F32.PACK_AB R10, R14, R13 ;  /* 0x0000000d0e0a723e */ /* 0x000fe200000000ff */
[----:B------:R-:W-:Y:S01]  /*4aa0*/  FMUL R12, R43, R12 ;  /* 0x0000000c2b0c7220 */ /* 0x000fe20000400000 */
[----:B------:R-:W-:Y:S01]  /*4ab0*/  F2FP.F16.F32.PACK_AB R7, R18, R7 ;  /* 0x000000071207723e */ /* 0x000fe200000000ff */
[----:B------:R-:W-:Y:S01]  /*4ac0*/  @P2 FMUL R20, R20, 0.25 ;  /* 0x3e80000014142820 */ /* 0x000fe20000400000 */
[----:B------:R-:W-:Y:S01]  /*4ad0*/  F2FP.F16.F32.PACK_AB R11, R16, R11 ;  /* 0x0000000b100b723e */ /* 0x000fe200000000ff */
[----:B------:R-:W-:Y:S01]  /*4ae0*/  @P2 FMUL R21, R21, 0.25 ;  /* 0x3e80000015152820 */ /* 0x000fe20000400000 */
[----:B------:R-:W-:Y:S01]  /*4af0*/  SHF.R.U32.HI R44, RZ, 0x6, R0 ;  /* 0x00000006ff2c7819 */ /* 0x000fe20000011600 */
[----:B--2---:R2:W-:Y:S01]  /*4b00*/  STS.128 [R38], R4 ;  /* 0x0000000426007388 */ /* 0x0045e20000000c00 */
[----:B------:R-:W-:Y:S01]  /*4b10*/  @P2 FMUL R25, R25, 0.25 ;  /* 0x3e80000019192820 */ /* 0x000fe20000400000 */
[----:B------:R-:W-:Y:S01]  /*4b20*/  @P2 FMUL R27, R27, 0.25 ;  /* 0x3e8000001b1b2820 */ /* 0x000fe20000400000 */
[----:B------:R-:W-:Y:S01]  /*4b30*/  SGXT.U32 R44, R44, 0x1 ;  /* 0x000000012c2c781a */ /* 0x000fe20000000000 */
[----:B------:R3:W-:Y:S01]  /*4b40*/  STS.128 [R38+0x400], R8 ;  /* 0x0004000826007388 */ /* 0x0007e20000000c00 */
[----:B------:R-:W-:Y:S01]  /*4b50*/  @!P3 FMUL R26, R26, 16777216 ;  /* 0x4b8000001a1ab820 */ /* 0x000fe20000400000 */
[----:B------:R-:W-:Y:S01]  /*4b60*/  FFMA.FTZ R43, R43, 1.4426950216293334961, R12 ;  /* 0x3fb8aa3b2b2b7823 */ /* 0x000fe2000001000c */
[----:B------:R-:W-:Y:S01]  /*4b70*/  @P2 FMUL R28, R28, 0.25 ;  /* 0x3e8000001c1c2820 */ /* 0x000fe20000400000 */
[----:B-1----:R-:W-:-:S02]  /*4b80*/  IMAD R44, R44, R37, RZ ;  /* 0x000000252c2c7224 */ /* 0x002fc400078e02ff */
[----:B------:R-:W-:Y:S01]  /*4b90*/  @P2 FMUL R30, R30, 0.25 ;  /* 0x3e8000001e1e2820 */ /* 0x000fe20000400000 */
[----:B------:R-:W-:Y:S02]  /*4ba0*/  IMAD R12, R2, UR5, RZ ;  /* 0x00000005020c7c24 */ /* 0x000fe4000f8e02ff */
[----:B------:R-:W-:Y:S01]  /*4bb0*/  @!P3 FMUL R20, R20, 16777216 ;  /* 0x4b8000001414b820 */ /* 0x000fe20000400000 */
[----:B------:R-:W-:Y:S01]  /*4bc0*/  @!P3 FMUL R21, R21, 16777216 ;  /* 0x4b8000001515b820 */ /* 0x000fe20000400000 */
[----:B------:R-:W-:Y:S01]  /*4bd0*/  @!P3 FMUL R25, R25, 16777216 ;  /* 0x4b8000001919b820 */ /* 0x000fe20000400000 */
[----:B------:R-:W-:Y:S01]  /*4be0*/  @!P3 FMUL R27, R27, 16777216 ;  /* 0x4b8000001b1bb820 */ /* 0x000fe20000400000 */
[----:B------:R-:W-:Y:S01]  /*4bf0*/  USHF.L.U32 UR5, UR4, 0x1, URZ ;  /* 0x0000000104057899 */ /* 0x000fe200080006ff */
[----:B--2---:R-:W-:Y:S01]  /*4c00*/  FMUL R6, R45, R26 ;  /* 0x0000001a2d067220 */ /* 0x004fe20000400000 */
[----:B------:R-:W-:Y:S01]  /*4c10*/  @P2 FMUL R22, R22, 0.25 ;  /* 0x3e80000016162820 */ /* 0x000fe20000400000 */
[----:B------:R-:W-:Y:S01]  /*4c20*/  @P2 FMUL R24, R24, 0.25 ;  /* 0x3e80000018182820 */ /* 0x000fe20000400000 */
[----:B------:R-:W-:Y:S01]  /*4c30*/  @!P3 FMUL R28, R28, 16777216 ;  /* 0x4b8000001c1cb820 */ /* 0x000fe20000400000 */
[----:B------:R-:W-:Y:S01]  /*4c40*/  @!P3 FMUL R30, R30, 16777216 ;  /* 0x4b8000001e1eb820 */ /* 0x000fe20000400000 */
[----:B------:R-:W-:-:S02]  /*4c50*/  IMAD R26, R37, 0x2, R44 ;  /* 0x00000002251a7824 */ /* 0x000fc400078e022c */
[C---:B---3--:R-:W-:Y:S01]  /*4c60*/  FMUL R8, R45.reuse, R20 ;  /* 0x000000142d087220 */ /* 0x048fe20000400000 */
[----:B------:R-:W-:Y:S01]  /*4c70*/  @P4 IMAD.MOV.U32 R14, RZ, RZ, 0x7f800000 ;  /* 0x7f800000ff0e4424 */ /* 0x000fe200078e00ff */
[----:B------:R-:W-:Y:S01]  /*4c80*/  SHF.L.U32 R13, R12, 0x1, RZ ;  /* 0x000000010c0d7819 */ /* 0x000fe200000006ff */
[C---:B------:R-:W-:Y:S01]  /*4c90*/  FMUL R20, R45.reuse, R21 ;  /* 0x000000152d147220 */ /* 0x040fe20000400000 */
[C---:B------:R-:W-:Y:S01]  /*4ca0*/  FMUL R21, R45.reuse, R25 ;  /* 0x000000192d157220 */ /* 0x040fe20000400000 */
[C---:B------:R-:W-:Y:S01]  /*4cb0*/  FMUL R10, R45.reuse, R27 ;  /* 0x0000001b2d0a7220 */ /* 0x040fe20000400000 */
[----:B------:R-:W-:Y:S01]  /*4cc0*/  FADD R42, R42, R43 ;  /* 0x0000002b2a2a7221 */ /* 0x000fe20000000000 */
[----:B------:R-:W-:Y:S01]  /*4cd0*/  @!P3 FMUL R22, R22, 16777216 ;  /* 0x4b8000001616b820 */ /* 0x000fe20000400000 */
[----:B------:R-:W-:Y:S01]  /*4ce0*/  @!P3 FMUL R24, R24, 16777216 ;  /* 0x4b8000001818b820 */ /* 0x000fe20000400000 */
[C---:B------:R-:W-:Y:S01]  /*4cf0*/  FMUL R7, R45.reuse, R28 ;  /* 0x0000001c2d077220 */ /* 0x040fe20000400000 */
[----:B------:R-:W-:Y:S01]  /*4d00*/  FMUL R30, R45, R30 ;  /* 0x0000001e2d1e7220 */ /* 0x000fe20000400000 */
[----:B------:R-:W-:Y:S01]  /*4d10*/  @P4 FFMA.FTZ R42, R49, R14, +INF ;  /* 0x7f800000312a4423 */ /* 0x000fe2000001000e */
[----:B------:R-:W-:Y:S01]  /*4d20*/  LEA R28, R37, R26, 0x1 ;  /* 0x0000001a251c7211 */ /* 0x000fe200078e08ff */
[----:B------:R-:W-:Y:S01]  /*4d30*/  @P2 FMUL R32, R32, 0.25 ;  /* 0x3e80000020202820 */ /* 0x000fe20000400000 */
[----:B0-----:R-:W-:Y:S01]  /*4d40*/  IADD3 R16, P4, P5, R13, UR5, R40 ;  /* 0x000000050d107c10 */ /* 0x001fe2000fd9e028 */
[----:B------:R-:W-:Y:S01]  /*4d50*/  @P2 FMUL R34, R34, 0.25 ;  /* 0x3e80000022222820 */ /* 0x000fe20000400000 */
[----:B------:R-:W-:Y:S01]  /*4d60*/  UIMAD.WIDE UR4, UR4, 0x2, URZ ;  /* 0x00000002040478a5 */ /* 0x000fe2000f8e02ff */
[----:B------:R-:W-:-:S04]  /*4d70*/  IMAD.HI R4, R12, 0x2, RZ ;  /* 0x000000020c047827 */ /* 0x000fc800078e02ff */
[C---:B------:R-:W-:Y:S01]  /*4d80*/  FMUL R5, R45.reuse, R22 ;  /* 0x000000162d057220 */ /* 0x040fe20000400000 */
[----:B------:R-:W-:Y:S01]  /*4d90*/  FMUL R9, R45, R24 ;  /* 0x000000182d097220 */ /* 0x000fe20000400000 */
[----:B------:R-:W-:Y:S01]  /*4da0*/  F2FP.F16.F32.PACK_AB R21, R10, R21 ;  /* 0x000000150a15723e */ /* 0x000fe200000000ff */
[----:B------:R-:W-:Y:S01]  /*4db0*/  @P2 FMUL R23, R23, 0.25 ;  /* 0x3e80000017172820 */ /* 0x000fe20000400000 */
[----:B------:R-:W-:Y:S01]  /*4dc0*/  LOP3.LUT R40, R46, 0x7f0, RZ, 0xc0, !PT ;  /* 0x000007f02e287812 */ /* 0x000fe200078ec0ff */
[----:B------:R-:W-:Y:S01]  /*4dd0*/  BAR.SYNC.DEFER_BLOCKING 0x0 ;  /* 0x0000000000007b1d */ /* 0x000fe20000010000 */
[----:B------:R-:W-:Y:S01]  /*4de0*/  F2FP.F16.F32.PACK_AB R10, R30, R7 ;  /* 0x000000071e0a723e */ /* 0x000fe200000000ff */
[----:B------:R-:W-:Y:S01]  /*4df0*/  @!P3 FMUL R32, R32, 16777216 ;  /* 0x4b8000002020b820 */ /* 0x000fe20000400000 */
[----:B------:R-:W-:Y:S01]  /*4e00*/  @!P3 FMUL R34, R34, 16777216 ;  /* 0x4b8000002222b820 */ /* 0x000fe20000400000 */
[----:B------:R-:W-:Y:S02]  /*4e10*/  IMAD R30, R37, 0x2, R28 ;  /* 0x00000002251e7824 */ /* 0x000fe400078e021c */
[----:B------:R-:W-:Y:S01]  /*4e20*/  @P2 FMUL R33, R33, 0.25 ;  /* 0x3e80000021212820 */ /* 0x000fe20000400000 */
[----:B------:R-:W-:Y:S01]  /*4e30*/  @P2 FMUL R35, R35, 0.25 ;  /* 0x3e80000023232820 */ /* 0x000fe20000400000 */
[----:B------:R-:W-:Y:S01]  /*4e40*/  IADD3.X R17, PT, PT, R4, UR5, R41, P4, P5 ;  /* 0x0000000504117c10 */ /* 0x000fe2000a7ea429 */
[----:B------:R-:W-:Y:S01]  /*4e50*/  @!P3 FMUL R23, R23, 16777216 ;  /* 0x4b8000001717b820 */ /* 0x000fe20000400000 */
[----:B------:R-:W-:Y:S01]  /*4e60*/  F2FP.F16.F32.PACK_AB R8, R5, R8 ;  /* 0x000000080508723e */ /* 0x000fe200000000ff */
[C---:B------:R-:W-:Y:S01]  /*4e70*/  FMUL R11, R45.reuse, R32 ;  /* 0x000000202d0b7220 */ /* 0x040fe20000400000 */
[----:B------:R-:W-:Y:S01]  /*4e80*/  F2FP.F16.F32.PACK_AB R9, R6, R9 ;  /* 0x000000090609723e */ /* 0x000fe200000000ff */
[----:B------:R-:W-:Y:S01]  /*4e90*/  FMUL R34, R45, R34 ;  /* 0x000000222d227220 */ /* 0x000fe20000400000 */
[----:B------:R-:W-:Y:S01]  /*4ea0*/  @!P3 FMUL R33, R33, 16777216 ;  /* 0x4b8000002121b820 */ /* 0x000fe20000400000 */
[----:B------:R-:W-:Y:S01]  /*4eb0*/  @!P3 FMUL R35, R35, 16777216 ;  /* 0x4b8000002323b820 */ /* 0x000fe20000400000 */
[----:B------:R-:W-:Y:S01]  /*4ec0*/  LEA R32, R37, R30, 0x1 ;  /* 0x0000001e25207211 */ /* 0x000fe200078e08ff */
[C---:B------:R-:W-:Y:S01]  /*4ed0*/  FMUL R23, R45.reuse, R23 ;  /* 0x000000172d177220 */ /* 0x040fe20000400000 */
[----:B------:R-:W-:Y:S01]  /*4ee0*/  FSEL R42, R42, -INF , P1 ;  /* 0xff8000002a2a7808 */ /* 0x000fe20000800000 */
[C---:B------:R-:W-:Y:S01]  /*4ef0*/  FMUL R33, R45.reuse, R33 ;  /* 0x000000212d217220 */ /* 0x040fe20000400000 */
[----:B------:R-:W-:Y:S01]  /*4f00*/  FMUL R18, R45, R35 ;  /* 0x000000232d127220 */ /* 0x000fe20000400000 */
[----:B------:R-:W-:Y:S01]  /*4f10*/  F2FP.F16.F32.PACK_AB R11, R34, R11 ;  /* 0x0000000b220b723e */ /* 0x000fe200000000ff */
[----:B------:R-:W-:-:S02]  /*4f20*/  IMAD R34, R37, 0x2, R32 ;  /* 0x0000000225227824 */ /* 0x000fc400078e0220 */
[----:B------:R-:W-:Y:S01]  /*4f30*/  @P2 FMUL R29, R29, 0.25 ;  /* 0x3e8000001d1d2820 */ /* 0x000fe20000400000 */
[----:B------:R-:W-:Y:S01]  /*4f40*/  @P2 FMUL R31, R31, 0.25 ;  /* 0x3e8000001f1f2820 */ /* 0x000fe20000400000 */
[----:B------:R-:W0:Y:S01]  /*4f50*/  LDS.128 R12, [R40+UR12] ;  /* 0x0000000c280c7984 */ /* 0x000e220008000c00 */
[----:B------:R-:W-:Y:S01]  /*4f60*/  F2FP.F16.F32.PACK_AB R20, R23, R20 ;  /* 0x000000141714723e */ /* 0x000fe200000000ff */
[----:B------:R-:W-:Y:S01]  /*4f70*/  FFMA R39, R42, 0.69314718246459960938, R39 ;  /* 0x3f3172182a277823 */ /* 0x000fe20000000027 */
[----:B------:R-:W-:Y:S01]  /*4f80*/  F2FP.F16.F32.PACK_AB R23, R18, R33 ;  /* 0x000000211217723e */ /* 0x000fe200000000ff */
[----:B------:R-:W-:Y:S01]  /*4f90*/  LDS.128 R4, [R40+UR12+0x800] ;  /* 0x0008000c28047984 */ /* 0x000fe20008000c00 */
[----:B------:R-:W-:Y:S01]  /*4fa0*/  @!P3 FMUL R29, R29, 16777216 ;  /* 0x4b8000001d1db820 */ /* 0x000fe20000400000 */
[----:B------:R-:W-:Y:S01]  /*4fb0*/  @!P3 FMUL R31, R31, 16777216 ;  /* 0x4b8000001f1fb820 */ /* 0x000fe20000400000 */
[----:B------:R-:W-:Y:S01]  /*4fc0*/  BAR.SYNC.DEFER_BLOCKING 0x0 ;  /* 0x0000000000007b1d */ /* 0x000fe20000010000 */
[C---:B------:R-:W-:Y:S01]  /*4fd0*/  LEA R18, P1, R44.reuse, R16, 0x1 ;  /* 0x000000102c127211 */ /* 0x040fe200078208ff */
[----:B------:R-:W-:Y:S01]  /*4fe0*/  FMUL R22, R45, R29 ;  /* 0x0000001d2d167220 */ /* 0x000fe20000400000 */
[----:B------:R-:W-:Y:S01]  /*4ff0*/  LEA R42, R37, R34, 0x1 ;  /* 0x00000022252a7211 */ /* 0x000fe200078e08ff */
[----:B------:R-:W-:Y:S01]  /*5000*/  FMUL R31, R45, R31 ;  /* 0x0000001f2d1f7220 */ /* 0x000fe20000400000 */
[----:B------:R-:W-:Y:S01]  /*5010*/  LEA.HI.X.SX32 R19, R44, R17, 0x1, P1 ;  /* 0x000000112c137211 */ /* 0x000fe200008f0eff */
[----:B------:R-:W1:Y:S01]  /*5020*/  LDCU UR4, c[0x0][0x3ec] ;  /* 0x00007d80ff0477ac */ /* 0x000e620008000800 */
[----:B------:R-:W-:Y:S01]  /*5030*/  LEA R24, P2, R26, R16, 0x1 ;  /* 0x000000101a187211 */ /* 0x000fe200078408ff */
[----:B------:R-:W-:Y:S01]  /*5040*/  IMAD R44, R37, 0x2, R42 ;  /* 0x00000002252c7824 */ /* 0x000fe200078e022a */
[----:B------:R-:W-:-:S02]  /*5050*/  F2FP.F16.F32.PACK_AB R22, R31, R22 ;  /* 0x000000161f16723e */ /* 0x000fc400000000ff */
[-C--:B------:R-:W-:Y:S02]  /*5060*/  LEA.HI.X.SX32 R25, R26, R17.reuse, 0x1, P2 ;  /* 0x000000111a197211 */ /* 0x080fe400010f0eff */
[C---:B------:R-:W-:Y:S02]  /*5070*/  LEA R26, P1, R28.reuse, R16, 0x1 ;  /* 0x000000101c1a7211 */ /* 0x040fe400078208ff */
[----:B------:R-:W-:Y:S02]  /*5080*/  LEA R46, R37, R44, 0x1 ;  /* 0x0000002c252e7211 */ /* 0x000fe400078e08ff */
[----:B------:R-:W-:Y:S02]  /*5090*/  LEA.HI.X.SX32 R27, R28, R17, 0x1, P1 ;  /* 0x000000111c1b7211 */ /* 0x000fe400008f0eff */
[----:B------:R-:W-:Y:S02]  /*50a0*/  LEA R28, P1, R30, R16, 0x1 ;  /* 0x000000101e1c7211 */ /* 0x000fe400078208ff */
[----:B------:R-:W-:-:S02]  /*50b0*/  LOP3.LUT R0, R0, 0x7f, RZ, 0xc0, !PT ;  /* 0x0000007f00007812 */ /* 0x000fc400078ec0ff */
[----:B------:R-:W-:Y:S01]  /*50c0*/  LEA.HI.X.SX32 R29, R30, R17, 0x1, P1 ;  /* 0x000000111e1d7211 */ /* 0x000fe200008f0eff */
[----:B------:R0:W-:Y:S01]  /*50d0*/  STS.128 [R38], R8 ;  /* 0x0000000826007388 */ /* 0x0001e20000000c00 */
[----:B-1----:R-:W-:-:S03]  /*50e0*/  UIMAD UR4, UR9, UR4, URZ ;  /* 0x00000004090472a4 */ /* 0x002fc6000f8e02ff */
[----:B------:R1:W-:Y:S01]  /*50f0*/  STS.128 [R38+0x400], R20 ;  /* 0x0004001426007388 */ /* 0x0003e20000000c00 */
[----:B------:R-:W-:Y:S02]  /*5100*/  USHF.L.U32 UR6, UR4, 0x2, URZ ;  /* 0x0000000204067899 */ /* 0x000fe400080006ff */
[----:B------:R-:W-:Y:S01]  /*5110*/  UIMAD.WIDE UR4, UR4, 0x4, URZ ;  /* 0x00000004040478a5 */ /* 0x000fe2000f8e02ff */
[----:B------:R-:W-:Y:S01]  /*5120*/  BAR.SYNC.DEFER_BLOCKING 0x0 ;  /* 0x0000000000007b1d */ /* 0x000fe20000010000 */
[----:B0-----:R-:W-:Y:S01]  /*5130*/  PRMT R8, R12, 0x7632, R8 ;  /* 0x000076320c087816 */ /* 0x001fe20000000008 */
[----:B-1----:R-:W-:Y:S01]  /*5140*/  IMAD R38, R37, 0x2, R46 ;  /* 0x0000000225267824 */ /* 0x002fe200078e022e */
[----:B------:R-:W-:-:S04]  /*5150*/  LEA R20, P1, R32, R16, 0x1 ;  /* 0x0000001020147211 */ /* 0x000fc800078208ff */
[C---:B------:R-:W-:Y:S02]  /*5160*/  LEA R48, R37.reuse, R38, 0x1 ;  /* 0x0000002625307211 */ /* 0x040fe400078e08ff */
[-C--:B------:R-:W-:Y:S02]  /*5170*/  LEA.HI.X.SX32 R21, R32, R17.reuse, 0x1, P1 ;  /* 0x0000001120157211 */ /* 0x080fe400008f0eff */
[C---:B------:R-:W-:Y:S01]  /*5180*/  LEA R22, P1, R34.reuse, R16, 0x1 ;  /* 0x0000001022167211 */ /* 0x040fe200078208ff */
[C---:B------:R-:W-:Y:S01]  /*5190*/  IMAD R32, R37.reuse, 0x2, R48 ;  /* 0x0000000225207824 */ /* 0x040fe200078e0230 */
[----:B------:R0:W-:Y:S02]  /*51a0*/  STG.E.U16 desc[UR30][R18.64], R12 ;  /* 0x0000000c12007986 */ /* 0x0001e4000c10151e */
[----:B------:R-:W-:Y:S02]  /*51b0*/  LEA.HI.X.SX32 R23, R34, R17, 0x1, P1 ;  /* 0x0000001122177211 */ /* 0x000fe400008f0eff */
[----:B------:R-:W-:Y:S01]  /*51c0*/  LEA R50, R37, R32, 0x1 ;  /* 0x0000002025327211 */ /* 0x000fe200078e08ff */
[----:B------:R-:W-:Y:S01]  /*51d0*/  STG.E.U16 desc[UR30][R24.64], R8 ;  /* 0x0000000818007986 */ /* 0x000fe2000c10151e */
[----:B------:R-:W-:-:S03]  /*51e0*/  LEA R30, P1, R42, R16, 0x1 ;  /* 0x000000102a1e7211 */ /* 0x000fc600078208ff */
[----:B------:R-:W-:Y:S01]  /*51f0*/  IMAD R34, R37, 0x2, R50 ;  /* 0x0000000225227824 */ /* 0x000fe200078e0232 */
[----:B------:R-:W-:Y:S01]  /*5200*/  LEA.HI.X.SX32 R31, R42, R17, 0x1, P1 ;  /* 0x000000112a1f7211 */ /* 0x000fe200008f0eff */
[----:B------:R1:W-:Y:S01]  /*5210*/  STG.E.U16 desc[UR30][R26.64], R13 ;  /* 0x0000000d1a007986 */ /* 0x0003e2000c10151e */
[----:B0-----:R-:W-:Y:S02]  /*5220*/  PRMT R18, R13, 0x7632, R18 ;  /* 0x000076320d127816 */ /* 0x001fe40000000012 */
[----:B------:R-:W-:Y:S01]  /*5230*/  LEA R42, R37, R34, 0x1 ;  /* 0x00000022252a7211 */ /* 0x000fe200078e08ff */
[----:B------:R-:W0:Y:S01]  /*5240*/  LDS.128 R8, [R40+UR12] ;  /* 0x0000000c28087984 */ /* 0x000e220008000c00 */
[----:B------:R-:W-:-:S03]  /*5250*/  LEA R12, P1, R44, R16, 0x1 ;  /* 0x000000102c0c7211 */ /* 0x000fc600078208ff */
[----:B------:R-:W-:Y:S01]  /*5260*/  IMAD R52, R37, 0x2, R42 ;  /* 0x0000000225347824 */ /* 0x000fe200078e022a */
[----:B------:R-:W-:Y:S01]  /*5270*/  STG.E.U16 desc[UR30][R28.64], R18 ;  /* 0x000000121c007986 */ /* 0x000fe2000c10151e */
[----:B-1----:R-:W-:-:S03]  /*5280*/  PRMT R13, R14, 0x7632, R13 ;  /* 0x000076320e0d7816 */ /* 0x002fc6000000000d */
[----:B------:R1:W-:Y:S04]  /*5290*/  STG.E.U16 desc[UR30][R20.64], R14 ;  /* 0x0000000e14007986 */ /* 0x0003e8000c10151e */
[----:B------:R2:W-:Y:S04]  /*52a0*/  STG.E.U16 desc[UR30][R22.64], R13 ;  /* 0x0000000d16007986 */ /* 0x0005e8000c10151e */
[----:B------:R3:W-:Y:S01]  /*52b0*/  STG.E.U16 desc[UR30][R30.64], R15 ;  /* 0x0000000f1e007986 */ /* 0x0007e2000c10151e */
[----:B-1----:R-:W-:Y:S02]  /*52c0*/  LEA R20, P2, R38, R16, 0x1 ;  /* 0x0000001026147211 */ /* 0x002fe400078408ff */
[----:B------:R-:W-:-:S02]  /*52d0*/  PRMT R14, R15, 0x7632, R14 ;  /* 0x000076320f0e7816 */ /* 0x000fc4000000000e */
[-C--:B--2---:R-:W-:Y:S02]  /*52e0*/  LEA.HI.X.SX32 R13, R44, R17.reuse, 0x1, P1 ;  /* 0x000000112c0d7211 */ /* 0x084fe400008f0eff */
[C---:B------:R-:W-:Y:S02]  /*52f0*/  LEA R44, R37.reuse, R52, 0x1 ;  /* 0x00000034252c7211 */ /* 0x040fe400078e08ff */
[-C--:B------:R-:W-:Y:S01]  /*5300*/  LEA R18, P1, R46, R16.reuse, 0x1 ;  /* 0x000000102e127211 */ /* 0x080fe200078208ff */
[----:B------:R-:W-:Y:S01]  /*5310*/  STG.E.U16 desc[UR30][R12.64], R14 ;  /* 0x0000000e0c007986 */ /* 0x000fe2000c10151e */
[-C--:B------:R-:W-:Y:S01]  /*5320*/  LEA.HI.X.SX32 R21, R38, R17.reuse, 0x1, P2 ;  /* 0x0000001126157211 */ /* 0x080fe200010f0eff */
[----:B------:R-:W-:Y:S01]  /*5330*/  IMAD R54, R37, 0x2, R44 ;  /* 0x0000000225367824 */ /* 0x000fe200078e022c */
[----:B------:R-:W-:Y:S01]  /*5340*/  LEA.HI.X.SX32 R19, R46, R17, 0x1, P1 ;  /* 0x000000112e137211 */ /* 0x000fe200008f0eff */
[----:B------:R1:W2:Y:S01]  /*5350*/  LDS.128 R12, [R40+UR12+0x800] ;  /* 0x0008000c280c7984 */ /* 0x0002a20008000c00 */
[----:B------:R-:W-:-:S02]  /*5360*/  LEA R22, P1, R48, R16, 0x1 ;  /* 0x0000001030167211 */ /* 0x000fc400078208ff */
[C---:B------:R-:W-:Y:S02]  /*5370*/  LEA R46, R37.reuse, R54, 0x1 ;  /* 0x00000036252e7211 */ /* 0x040fe400078e08ff */
[-C--:B------:R-:W-:Y:S01]  /*5380*/  LEA.HI.X.SX32 R23, R48, R17.reuse, 0x1, P1 ;  /* 0x0000001130177211 */ /* 0x080fe200008f0eff */
[----:B0-----:R0:W-:Y:S01]  /*5390*/  STG.E.U16 desc[UR30][R18.64], R8 ;  /* 0x0000000812007986 */ /* 0x0011e2000c10151e */
[-C--:B------:R-:W-:Y:S01]  /*53a0*/  LEA R26, P1, R50, R16.reuse, 0x1 ;  /* 0x00000010321a7211 */ /* 0x080fe200078208ff */
[C---:B------:R-:W-:Y:S01]  /*53b0*/  IMAD R38, R37.reuse, 0x2, R46 ;  /* 0x0000000225267824 */ /* 0x040fe200078e022e */
[----:B------:R-:W-:Y:S02]  /*53c0*/  LEA R24, P2, R32, R16, 0x1 ;  /* 0x0000001020187211 */ /* 0x000fe400078408ff */
[----:B------:R-:W-:Y:S02]  /*53d0*/  LEA.HI.X.SX32 R27, R50, R17, 0x1, P1 ;  /* 0x00000011321b7211 */ /* 0x000fe400008f0eff */
[----:B------:R-:W-:-:S02]  /*53e0*/  LEA R56, R37, R38, 0x1 ;  /* 0x0000002625387211 */ /* 0x000fc400078e08ff */
[-C--:B------:R-:W-:Y:S02]  /*53f0*/  LEA.HI.X.SX32 R25, R32, R17.reuse, 0x1, P2 ;  /* 0x0000001120197211 */ /* 0x080fe400010f0eff */
[-C--:B------:R-:W-:Y:S01]  /*5400*/  LEA R28, P2, R34, R16.reuse, 0x1 ;  /* 0x00000010221c7211 */ /* 0x080fe200078408ff */
[C---:B------:R-:W-:Y:S01]  /*5410*/  IMAD R50, R37.reuse, 0x2, R56 ;  /* 0x0000000225327824 */ /* 0x040fe200078e0238 */
[----:B---3--:R-:W-:Y:S02]  /*5420*/  LEA R30, P1, R42, R16, 0x1 ;  /* 0x000000102a1e7211 */ /* 0x008fe400078208ff */
[-C--:B------:R-:W-:Y:S02]  /*5430*/  LEA.HI.X.SX32 R29, R34, R17.reuse, 0x1, P2 ;  /* 0x00000011221d7211 */ /* 0x080fe400010f0eff */
[----:B------:R-:W-:Y:S02]  /*5440*/  LEA R58, R37, R50, 0x1 ;  /* 0x00000032253a7211 */ /* 0x000fe400078e08ff */
[----:B------:R-:W-:-:S02]  /*5450*/  LEA.HI.X.SX32 R31, R42, R17, 0x1, P1 ;  /* 0x000000112a1f7211 */ /* 0x000fc400008f0eff */
[-C--:B------:R-:W-:Y:S01]  /*5460*/  LEA R32, P2, R52, R16.reuse, 0x1 ;  /* 0x0000001034207211 */ /* 0x080fe200078408ff */
[C---:B------:R-:W-:Y:S01]  /*5470*/  IMAD R60, R37.reuse, 0x2, R58 ;  /* 0x00000002253c7824 */ /* 0x040fe200078e023a */
[----:B------:R-:W-:Y:S02]  /*5480*/  LEA R34, P1, R44, R16, 0x1 ;  /* 0x000000102c227211 */ /* 0x000fe400078208ff */
[-C--:B------:R-:W-:Y:S02]  /*5490*/  LEA.HI.X.SX32 R33, R52, R17.reuse, 0x1, P2 ;  /* 0x0000001134217211 */ /* 0x080fe400010f0eff */
[C---:B------:R-:W-:Y:S02]  /*54a0*/  LEA R62, R37.reuse, R60, 0x1 ;  /* 0x0000003c253e7211 */ /* 0x040fe400078e08ff */
[----:B------:R-:W-:Y:S02]  /*54b0*/  LEA.HI.X.SX32 R35, R44, R17, 0x1, P1 ;  /* 0x000000112c237211 */ /* 0x000fe400008f0eff */
[-C--:B------:R-:W-:Y:S01]  /*54c0*/  LEA R42, P1, R54, R16.reuse, 0x1 ;  /* 0x00000010362a7211 */ /* 0x080fe200078208ff */
[----:B------:R-:W-:Y:S01]  /*54d0*/  IMAD R64, R37, 0x2, R62 ;  /* 0x0000000225407824 */ /* 0x000fe200078e023e */
[----:B------:R-:W-:-:S02]  /*54e0*/  LEA R44, P2, R46, R16, 0x1 ;  /* 0x000000102e2c7211 */ /* 0x000fc400078408ff */
[-C--:B------:R-:W-:Y:S02]  /*54f0*/  LEA.HI.X.SX32 R43, R54, R17.reuse, 0x1, P1 ;  /* 0x00000011362b7211 */ /* 0x080fe400008f0eff */
[-C--:B------:R-:W-:Y:S02]  /*5500*/  LEA.HI.X.SX32 R45, R46, R17.reuse, 0x1, P2 ;  /* 0x000000112e2d7211 */ /* 0x080fe400010f0eff */
[C---:B------:R-:W-:Y:S02]  /*5510*/  LEA R46, P1, R38.reuse, R16, 0x1 ;  /* 0x00000010262e7211 */ /* 0x040fe400078208ff */
[C---:B------:R-:W-:Y:S02]  /*5520*/  LEA R66, R37.reuse, R64, 0x1 ;  /* 0x0000004025427211 */ /* 0x040fe400078e08ff */
[----:B------:R-:W-:Y:S02]  /*5530*/  LEA.HI.X.SX32 R47, R38, R17, 0x1, P1 ;  /* 0x00000011262f7211 */ /* 0x000fe400008f0eff */
[----:B------:R-:W-:Y:S01]  /*5540*/  PRMT R69, R8, 0x7632, R69 ;  /* 0x0000763208457816 */ /* 0x000fe20000000045 */
[----:B------:R-:W-:Y:S01]  /*5550*/  IMAD R38, R37, 0x2, R66 ;  /* 0x0000000225267824 */ /* 0x000fe200078e0242 */
[----:B------:R-:W-:-:S02]  /*5560*/  LEA R48, P3, R50, R16, 0x1 ;  /* 0x0000001032307211 */ /* 0x000fc400078608ff */
[----:B-1----:R-:W-:Y:S01]  /*5570*/  LEA R40, P2, R56, R16, 0x1 ;  /* 0x0000001038287211 */ /* 0x002fe200078408ff */
[----:B------:R1:W-:Y:S01]  /*5580*/  STG.E.U16 desc[UR30][R20.64], R69 ;  /* 0x0000004514007986 */ /* 0x0003e2000c10151e */
[----:B------:R-:W-:Y:S02]  /*5590*/  LEA R68, R37, R38, 0x1 ;  /* 0x0000002625447211 */ /* 0x000fe400078e08ff */
[----:B0-----:R-:W-:Y:S01]  /*55a0*/  PRMT R19, R9, 0x7632, R19 ;  /* 0x0000763209137816 */ /* 0x001fe20000000013 */
[----:B------:R0:W-:Y:S01]  /*55b0*/  STG.E.U16 desc[UR30][R22.64], R9 ;  /* 0x0000000916007986 */ /* 0x0001e2000c10151e */
[-C--:B------:R-:W-:Y:S01]  /*55c0*/  LEA.HI.X.SX32 R49, R50, R17.reuse, 0x1, P3 ;  /* 0x0000001132317211 */ /* 0x080fe200018f0eff */
[----:B------:R-:W-:Y:S01]  /*55d0*/  IMAD R70, R37, 0x2, R68 ;  /* 0x0000000225467824 */ /* 0x000fe200078e0244 */
[----:B------:R-:W-:Y:S01]  /*55e0*/  LEA.HI.X.SX32 R41, R56, R17, 0x1, P2 ;  /* 0x0000001138297211 */ /* 0x000fe200010f0eff */
[----:B------:R3:W-:Y:S01]  /*55f0*/  STG.E.U16 desc[UR30][R24.64], R19 ;  /* 0x0000001318007986 */ /* 0x0007e2000c10151e */
[----:B------:R-:W-:-:S02]  /*5600*/  LEA R50, P1, R58, R16, 0x1 ;  /* 0x000000103a327211 */ /* 0x000fc400078208ff */
[-C--:B------:R-:W-:Y:S01]  /*5610*/  LEA R52, P2, R60, R16.reuse, 0x1 ;  /* 0x000000103c347211 */ /* 0x080fe200078408ff */
[----:B------:R4:W-:Y:S01]  /*5620*/  STG.E.U16 desc[UR30][R26.64], R10 ;  /* 0x0000000a1a007986 */ /* 0x0009e2000c10151e */
[----:B-1----:R-:W-:Y:S02]  /*5630*/  PRMT R21, R10, 0x7632, R21 ;  /* 0x000076320a157816 */ /* 0x002fe40000000015 */
[----:B------:R-:W-:Y:S02]  /*5640*/  LEA R54, P3, R62, R16, 0x1 ;  /* 0x000000103e367211 */ /* 0x000fe400078608ff */
[----:B0-----:R-:W-:Y:S01]  /*5650*/  PRMT R23, R11, 0x7632, R23 ;  /* 0x000076320b177816 */ /* 0x001fe20000000017 */
[----:B------:R2:W-:Y:S01]  /*5660*/  STG.E.U16 desc[UR30][R28.64], R21 ;  /* 0x000000151c007986 */ /* 0x0005e2000c10151e */
[C---:B------:R-:W-:Y:S02]  /*5670*/  LEA R72, R37.reuse, R70, 0x1 ;  /* 0x0000004625487211 */ /* 0x040fe400078e08ff */
[----:B---3--:R-:W-:Y:S01]  /*5680*/  PRMT R25, R4, 0x7632, R25 ;  /* 0x0000763204197816 */ /* 0x008fe20000000019 */
[----:B------:R0:W-:Y:S01]  /*5690*/  STG.E.U16 desc[UR30][R30.64], R11 ;  /* 0x0000000b1e007986 */ /* 0x0001e2000c10151e */
[-C--:B------:R-:W-:Y:S01]  /*56a0*/  LEA.HI.X.SX32 R51, R58, R17.reuse, 0x1, P1 ;  /* 0x000000113a337211 */ /* 0x080fe200008f0eff */
[----:B------:R-:W-:Y:S01]  /*56b0*/  IMAD R37, R37, 0x2, R72 ;  /* 0x0000000225257824 */ /* 0x000fe200078e0248 */
[----:B------:R-:W-:Y:S01]  /*56c0*/  LEA.HI.X.SX32 R53, R60, R17, 0x1, P2 ;  /* 0x000000113c357211 */ /* 0x000fe200010f0eff */
[----:B------:R1:W-:Y:S01]  /*56d0*/  STG.E.U16 desc[UR30][R32.64], R23 ;  /* 0x0000001720007986 */ /* 0x0003e2000c10151e */
[----:B------:R-:W-:-:S02]  /*56e0*/  LEA R56, P1, R64, R16, 0x1 ;  /* 0x0000001040387211 */ /* 0x000fc400078208ff */
[----:B------:R-:W-:Y:S01]  /*56f0*/  PRMT R8, R5, 0x7632, R8 ;  /* 0x0000763205087816 */ /* 0x000fe20000000008 */
[----:B------:R-:W-:Y:S01]  /*5700*/  STG.E.U16 desc[UR30][R34.64], R4 ;  /* 0x0000000422007986 */ /* 0x000fe2000c10151e */
[-C--:B------:R-:W-:Y:S02]  /*5710*/  LEA.HI.X.SX32 R55, R62, R17.reuse, 0x1, P3 ;  /* 0x000000113e377211 */ /* 0x080fe400018f0eff */
[-C--:B------:R-:W-:Y:S01]  /*5720*/  LEA R58, P2, R66, R16.reuse, 0x1 ;  /* 0x00000010423a7211 */ /* 0x080fe200078408ff */
[----:B------:R-:W-:Y:S01]  /*5730*/  STG.E.U16 desc[UR30][R42.64], R25 ;  /* 0x000000192a007986 */ /* 0x000fe2000c10151e */
[----:B------:R-:W-:Y:S02]  /*5740*/  LEA R60, P3, R38, R16, 0x1 ;  /* 0x00000010263c7211 */ /* 0x000fe400078608ff */
[----:B------:R-:W-:Y:S01]  /*5750*/  PRMT R24, R6, 0x7632, R24 ;  /* 0x0000763206187816 */ /* 0x000fe20000000018 */
[----:B------:R-:W-:Y:S01]  /*5760*/  STG.E.U16 desc[UR30][R44.64], R5 ;  /* 0x000000052c007986 */ /* 0x000fe2000c10151e */
[----:B------:R-:W-:-:S02]  /*5770*/  LEA.HI.X.SX32 R57, R64, R17, 0x1, P1 ;  /* 0x0000001140397211 */ /* 0x000fc400008f0eff */
[----:B----4-:R-:W-:Y:S01]  /*5780*/  PRMT R26, R7, 0x7632, R26 ;  /* 0x00007632071a7816 */ /* 0x010fe2000000001a */
[----:B------:R-:W-:Y:S01]  /*5790*/  STG.E.U16 desc[UR30][R46.64], R8 ;  /* 0x000000082e007986 */ /* 0x000fe2000c10151e */
[-C--:B------:R-:W-:Y:S02]  /*57a0*/  LEA.HI.X.SX32 R59, R66, R17.reuse, 0x1, P2 ;  /* 0x00000011423b7211 */ /* 0x080fe400010f0eff */
[-C--:B------:R-:W-:Y:S01]  /*57b0*/  LEA R62, P1, R68, R16.reuse, 0x1 ;  /* 0x00000010443e7211 */ /* 0x080fe200078208ff */
[----:B------:R-:W-:Y:S01]  /*57c0*/  STG.E.U16 desc[UR30][R40.64], R6 ;  /* 0x0000000628007986 */ /* 0x000fe2000c10151e */
[----:B------:R-:W-:Y:S02]  /*57d0*/  LEA.HI.X.SX32 R61, R38, R17, 0x1, P3 ;  /* 0x00000011263d7211 */ /* 0x000fe400018f0eff */
[----:B------:R-:W-:Y:S01]  /*57e0*/  LEA R64, P2, R70, R16, 0x1 ;  /* 0x0000001046407211 */ /* 0x000fe200078408ff */
[----:B------:R-:W-:Y:S01]  /*57f0*/  STG.E.U16 desc[UR30][R48.64], R24 ;  /* 0x0000001830007986 */ /* 0x000fe2000c10151e */
[----:B--2---:R-:W-:-:S02]  /*5800*/  PRMT R28, R12, 0x7632, R28 ;  /* 0x000076320c1c7816 */ /* 0x004fc4000000001c */
[-C--:B------:R-:W-:Y:S01]  /*5810*/  LEA R66, P3, R72, R16.reuse, 0x1 ;  /* 0x0000001048427211 */ /* 0x080fe200078608ff */
[----:B------:R2:W-:Y:S01]  /*5820*/  STG.E.U16 desc[UR30][R50.64], R7 ;  /* 0x0000000732007986 */ /* 0x0005e2000c10151e */
[----:B------:R-:W-:Y:S02]  /*5830*/  LEA R16, P4, R37, R16, 0x1 ;  /* 0x0000001025107211 */ /* 0x000fe400078808ff */
[----:B0-----:R-:W-:Y:S01]  /*5840*/  PRMT R30, R13, 0x7632, R30 ;  /* 0x000076320d1e7816 */ /* 0x001fe2000000001e */
[----:B------:R-:W-:Y:S01]  /*5850*/  STG.E.U16 desc[UR30][R52.64], R26 ;  /* 0x0000001a34007986 */ /* 0x000fe2000c10151e */
[-C--:B------:R-:W-:Y:S02]  /*5860*/  LEA.HI.X.SX32 R63, R68, R17.reuse, 0x1, P1 ;  /* 0x00000011443f7211 */ /* 0x080fe400008f0eff */
[----:B------:R-:W-:Y:S01]  /*5870*/  LEA.HI.X.SX32 R65, R70, R17, 0x1, P2 ;  /* 0x0000001146417211 */ /* 0x000fe200010f0eff */
[----:B------:R-:W-:Y:S01]  /*5880*/  STG.E.U16 desc[UR30][R54.64], R12 ;  /* 0x0000000c36007986 */ /* 0x000fe2000c10151e */
[----:B-1----:R-:W-:-:S02]  /*5890*/  PRMT R32, R14, 0x7632, R32 ;  /* 0x000076320e207816 */ /* 0x002fc40000000020 */
[-C--:B------:R-:W-:Y:S01]  /*58a0*/  LEA.HI.X.SX32 R67, R72, R17.reuse, 0x1, P3 ;  /* 0x0000001148437211 */ /* 0x080fe200018f0eff */
[----:B------:R-:W-:Y:S01]  /*58b0*/  STG.E.U16 desc[UR30][R56.64], R28 ;  /* 0x0000001c38007986 */ /* 0x000fe2000c10151e */
[----:B------:R-:W-:Y:S01]  /*58c0*/  LEA.HI.X.SX32 R17, R37, R17, 0x1, P4 ;  /* 0x0000001125117211 */ /* 0x000fe200020f0eff */
[----:B--2---:R-:W0:Y:S01]  /*58d0*/  LDC.64 R6, c[0x0][0x3a0] ;  /* 0x0000e800ff067b82 */ /* 0x004e220000000a00 */
[----:B------:R-:W-:Y:S01]  /*58e0*/  PRMT R8, R15, 0x7632, R8 ;  /* 0x000076320f087816 */ /* 0x000fe20000000008 */
[----:B------:R-:W-:Y:S01]  /*58f0*/  STG.E.U16 desc[UR30][R58.64], R13 ;  /* 0x0000000d3a007986 */ /* 0x000fe2000c10151e */
[----:B------:R-:W-:Y:S01]  /*5900*/  LOP3.LUT R4, R3, 0xf0, RZ, 0xc0, !PT ;  /* 0x000000f003047812 */ /* 0x000fe200078ec0ff */
[----:B------:R-:W-:Y:S01]  /*5910*/  IMAD.SHL.U32 R3, R2, 0x4, RZ ;  /* 0x0000000402037824 */ /* 0x000fe200078e00ff */
[----:B------:R-:W-:Y:S01]  /*5920*/  ISETP.GE.U32.AND P1, PT, R0, 0x40, PT ;  /* 0x000000400000780c */ /* 0x000fe20003f26070 */
[----:B------:R-:W-:Y:S01]  /*5930*/  STG.E.U16 desc[UR30][R60.64], R30 ;  /* 0x0000001e3c007986 */ /* 0x000fe2000c10151e */
[----:B------:R-:W-:-:S03]  /*5940*/  IMAD.HI R0, R2, 0x4, RZ ;  /* 0x0000000402007827 */ /* 0x000fc600078e02ff */
[----:B------:R-:W-:Y:S04]  /*5950*/  STG.E.U16 desc[UR30][R62.64], R14 ;  /* 0x0000000e3e007986 */ /* 0x000fe8000c10151e */
[----:B------:R-:W-:Y:S04]  /*5960*/  STG.E.U16 desc[UR30][R64.64], R32 ;  /* 0x0000002040007986 */ /* 0x000fe8000c10151e */
[----:B------:R-:W-:Y:S04]  /*5970*/  STG.E.U16 desc[UR30][R66.64], R15 ;  /* 0x0000000f42007986 */ /* 0x000fe8000c10151e */
[----:B------:R-:W-:Y:S01]  /*5980*/  STG.E.U16 desc[UR30][R16.64], R8 ;  /* 0x0000000810007986 */ /* 0x000fe2000c10151e */
[----:B------:R-:W-:Y:S01]  /*5990*/  BAR.SYNC.DEFER_BLOCKING 0x0 ;  /* 0x0000000000007b1d */ /* 0x000fe20000010000 */
[----:B0-----:R-:W-:-:S04]  /*59a0*/  IADD3 R2, P2, P3, R3, UR6, R6 ;  /* 0x0000000603027c10 */ /* 0x001fc8000fb5e006 */
[----:B------:R-:W-:Y:S01]  /*59b0*/  IADD3.X R3, PT, PT, R0, UR5, R7, P2, P3 ;  /* 0x0000000500037c10 */ /* 0x000fe200097e6407 */
[----:B------:R-:W-:Y:S02]  /*59c0*/  STSM.16.M88 [R36], R39 ;  /* 0x0000002724007844 */ /* 0x000fe40000000000 */
[----:B------:R-:W-:Y:S06]  /*59d0*/  BAR.SYNC.DEFER_BLOCKING 0x0 ;  /* 0x0000000000007b1d */ /* 0x000fec0000010000 */
[----:B------:R-:W0:Y:S04]  /*59e0*/  LDSM.16.M88 R5, [R4+UR12] ;  /* 0x0000000c0405783b */ /* 0x000e280008000000 */
[----:B0-----:R0:W-:Y:S01]  /*59f0*/  @!P1 STG.E desc[UR30][R2.64], R5 ;  /* 0x0000000502009986 */ /* 0x0011e2000c10191e */
[----:B------:R-:W-:Y:S06]  /*5a00*/  BAR.SYNC.DEFER_BLOCKING 0x0 ;  /* 0x0000000000007b1d */ /* 0x000fec0000010000 */
[----:B------:R-:W-:Y:S05]  /*5a10*/  @P0 BRA `(.L_x_20) ;  /* 0x0000000000a00947 */ /* 0x000fea0003800000 */
[----:B------:R-:W1:Y:S01]  /*5a20*/  S2UR UR5, SR_CgaCtaId ;  /* 0x00000000000579c3 */ /* 0x000e620000008800 */
[----:B------:R-:W-:Y:S01]  /*5a30*/  NOP ;  /* 0x0000000000007918 */ /* 0x000fe20000000000 */
[----:B------:R-:W-:Y:S01]  /*5a40*/  UMOV UR4, 0x50 ;  /* 0x0000005000047882 */ /* 0x000fe20000000000 */
[----:B------:R-:W-:Y:S01]  /*5a50*/  MOV R0, UR13 ;  /* 0x0000000d00007c02 */ /* 0x000fe20008000f00 */
[----:B0-----:R-:W-:Y:S01]  /*5a60*/  IMAD.MOV.U32 R3, RZ, RZ, 0xf ;  /* 0x0000000fff037424 */ /* 0x001fe200078e00ff */
[----:B------:R-:W-:Y:S02]  /*5a70*/  MOV R7, 0x1 ;  /* 0x0000000100077802 */ /* 0x000fe40000000f00 */
[----:B------:R-:W-:-:S04]  /*5a80*/  LOP3.LUT R0, R0, 0xffff, RZ, 0xc0, !PT ;  /* 0x0000ffff00007812 */ /* 0x000fc800078ec0ff */
[----:B------:R-:W-:-:S05]  /*5a90*/  SHF.R.U32.HI R0, RZ, 0x5, R0 ;  /* 0x00000005ff007819 */ /* 0x000fca0000011600 */
[----:B------:R-:W-:Y:S01]  /*5aa0*/  VIADD R2, R0, 0x10 ;  /* 0x0000001000027836 */ /* 0x000fe20000000000 */
[----:B------:R-:W-:Y:S01]  /*5ab0*/  SHF.L.U32 R0, R3, R0, RZ ;  /* 0x0000000003007219 */ /* 0x000fe200000006ff */
[----:B-1----:R-:W-:-:S03]  /*5ac0*/  ULEA UR6, UR5, UR4, 0x18 ;  /* 0x0000000405067291 */ /* 0x002fc6000f8ec0ff */
[----:B------:R-:W-:-:S04]  /*5ad0*/  SHF.L.U32 R3, R7, R2, RZ ;  /* 0x0000000207037219 */ /* 0x000fc800000006ff */
[----:B------:R-:W-:Y:S02]  /*5ae0*/  LOP3.LUT R0, R3, R0, RZ, 0xfc, !PT ;  /* 0x0000000003007212 */ /* 0x000fe400078efcff */
[----:B------:R-:W0:Y:S02]  /*5af0*/  LDS R5, [UR6] ;  /* 0x00000006ff057984 */ /* 0x000e240008000800 */
[C---:B------:R-:W-:Y:S02]  /*5b00*/  LOP3.LUT R2, R0.reuse, 0xffff, RZ, 0xc0, !PT ;  /* 0x0000ffff00027812 */ /* 0x040fe400078ec0ff */
[----:B0-----:R-:W-:-:S04]  /*5b10*/  LOP3.LUT R3, R0, 0xffff, R5, 0x80, !PT ;  /* 0x0000ffff00037812 */ /* 0x001fc800078e8005 */
[----:B------:R-:W-:-:S13]  /*5b20*/  ISETP.NE.AND P0, PT, R3, R2, PT ;  /* 0x000000020300720c */ /* 0x000fda0003f05270 */
[----:B------:R-:W-:Y:S05]  /*5b30*/  @P0 BRA `(.L_x_21) ;  /* 0x0000000000500947 */ /* 0x000fea0003800000 */
[----:B------:R-:W-:Y:S02]  /*5b40*/  SHF.R.U32.HI R5, RZ, 0x10, R5 ;  /* 0x00000010ff057819 */ /* 0x000fe40000011605 */
[----:B------:R-:W-:-:S04]  /*5b50*/  SHF.R.U32.HI R2, RZ, 0x10, R0 ;  /* 0x00000010ff027819 */ /* 0x000fc80000011600 */
[----:B------:R-:W-:-:S04]  /*5b60*/  LOP3.LUT R5, R5, R2, RZ, 0xc0, !PT ;  /* 0x0000000205057212 */ /* 0x000fc800078ec0ff */
[----:B------:R-:W-:-:S13]  /*5b70*/  ISETP.NE.AND P0, PT, R5, R2, PT ;  /* 0x000000020500720c */ /* 0x000fda0003f05270 */
[----:B------:R-:W-:Y:S05]  /*5b80*/  @P0 BRA `(.L_x_22) ;  /* 0x0000000000300947 */ /* 0x000fea0003800000 */
[----:B------:R-:W-:Y:S01]  /*5b90*/  R2UR UR4, R0 ;  /* 0x00000000000472ca */ /* 0x000fe200000e0000 */
[----:B------:R-:W-:Y:S01]  /*5ba0*/  VOTEU.ANY UR5, UPT, PT ;  /* 0x0000000000057886 */ /* 0x000fe200038e0100 */
[----:B------:R-:W0:Y:S01]  /*5bb0*/  S2R R0, SR_LANEID ;  /* 0x0000000000007919 */ /* 0x000e220000000000 */
[----:B------:R-:W-:-:S10]  /*5bc0*/  UFLO.U32 UR5, UR5 ;  /* 0x00000005000572bd */ /* 0x000fd400080e0000 */
[----:B------:R-:W-:-:S06]  /*5bd0*/  ULOP3.LUT UR4, URZ, UR4, URZ, 0x33, !UPT ;  /* 0x00000004ff047292 */ /* 0x000fcc000f8e33ff */
[----:B------:R-:W-:-:S04]  /*5be0*/  MOV R2, UR4 ;  /* 0x0000000400027c02 */ /* 0x000fc80008000f00 */
[----:B------:R-:W1:Y:S02]  /*5bf0*/  REDUX UR7, R2 ;  /* 0x00000000020773c4 */ /* 0x000e640000000000 */
[----:B------:R2:W-:Y:S01]  /*5c00*/  UTCATOMSWS.AND URZ, UR4 ;  /* 0x0000000400ff79e3 */ /* 0x0005e20008000000 */
[----:B0-----:R-:W-:Y:S01]  /*5c10*/  ISETP.EQ.U32.AND P0, PT, R0, UR5, PT ;  /* 0x0000000500007c0c */ /* 0x001fe2000bf02070 */
[----:B-1----:R-:W-:-:S12]  /*5c20*/  IMAD.U32 R0, RZ, RZ, UR7 ;  /* 0x00000007ff007e24 */ /* 0x002fd8000f8e00ff */
[----:B------:R2:W-:Y:S01]  /*5c30*/  @P0 ATOMS.AND RZ, [UR6], R0 ;  /* 0x00000000ffff098c */ /* 0x0005e2000a800006 */
[----:B------:R-:W-:Y:S05]  /*5c40*/  BRA `(.L_x_20) ;  /* 0x0000000000147947 */ /* 0x000fea0003800000 */
.L_x_22:
[----:B------:R-:W-:-:S07]  /*5c50*/  MOV R2, 0x5c70 ;  /* 0x00005c7000027802 */ /* 0x000fce0000000f00 */
[----:B------:R-:W-:Y:S05]  /*5c60*/  CALL.REL.NOINC `($__internal_0_$__cuda_sm10x_tcgen05_guardrail_trap_col_being_dealloced_not_returned_by_alloc) ;  /* 0x0000000000447944 */ /* 0x000fea0003c00000 */
[----:B------:R-:W-:Y:S05]  /*5c70*/  BRA `(.L_x_20) ;  /* 0x0000000000087947 */ /* 0x000fea0003800000 */
.L_x_21:
[----:B------:R-:W-:-:S07]  /*5c80*/  MOV R2, 0x5ca0 ;  /* 0x00005ca000027802 */ /* 0x000fce0000000f00 */
[----:B------:R-:W-:Y:S05]  /*5c90*/  CALL.REL.NOINC `($__internal_2_$__cuda_sm10x_tcgen05_guardrail_trap_unallocated_columns_being_dealloced) ;  /* 0x0000000000507944 */ /* 0x000fea0003c00000 */
.L_x_20:
[----:B------:R-:W-:Y:S01]  /*5ca0*/  NOP ;  /* 0x0000000000007918 */ /* 0x000fe20000000000 */
[----:B--2---:R-:W-:Y:S05]  /*5cb0*/  EXIT ;  /* 0x000000000000794d */ /* 0x004fea0003800000 */
.L_x_8:
[----:B------:R-:W1:Y:S02]  /*5cc0*/  SYNCS.PHASECHK.TRANS64.TRYWAIT P4, [UR12+0x3000], RZ ;  /* 0x003000ffff0075a7 */ /* 0x000e64000808110c */
[----:B-1----:R-:W-:Y:S05]  /*5cd0*/  @!P4 BRA `(.L_x_8) ;  /* 0xfffffffc00f8c947 */ /* 0x002fea000383ffff */
[----:B------:R-:W-:Y:S05]  /*5ce0*/  BRA `(.L_x_7) ;  /* 0xffffffc000c07947 */ /* 0x000fea000383ffff */
.L_x_14:
[----:B------:R-:W1:Y:S02]  /*5cf0*/  SYNCS.PHASECHK.TRANS64.TRYWAIT P2, [UR12+0x5010], RZ ;  /* 0x005010ffff0075a7 */ /* 0x000e64000804110c */
[----:B-1----:R-:W-:Y:S05]  /*5d00*/  @!P2 BRA `(.L_x_14) ;  /* 0xfffffffc00f8a947 */ /* 0x002fea000383ffff */
[----:B------:R-:W-:Y:S05]  /*5d10*/  BRA `(.L_x_23) ;  /* 0xffffffd400e47947 */ /* 0x000fea000383ffff */
.L_x_15:
[----:B------:R-:W1:Y:S02]  /*5d20*/  SYNCS.PHASECHK.TRANS64.TRYWAIT P2, [UR15], R22 ;  /* 0x00000016ff0075a7 */ /* 0x000e64000804110f */
[----:B-1----:R-:W-:Y:S05]  /*5d30*/  @!P2 BRA `(.L_x_15) ;  /* 0xfffffffc00f8a947 */ /* 0x002fea000383ffff */
[----:B------:R-:W-:Y:S05]  /*5d40*/  BRA `(.L_x_24) ;  /* 0xffffffdc00687947 */ /* 0x000fea000383ffff */
.L_x_19:
[----:B------:R-:W0:Y:S02]  /*5d50*/  SYNCS.PHASECHK.TRANS64.TRYWAIT P4, [UR15], R3 ;  /* 0x00000003ff0075a7 */ /* 0x000e24000808110f */
[----:B0-----:R-:W-:Y:S05]  /*5d60*/  @!P4 BRA `(.L_x_19) ;  /* 0xfffffffc00f8c947 */ /* 0x001fea000383ffff */
[----:B------:R-:W-:Y:S05]  /*5d70*/  BRA `(.L_x_18) ;  /* 0xffffffe400a07947 */ /* 0x000fea000383ffff */
        .weak           $__internal_0_$__cuda_sm10x_tcgen05_guardrail_trap_col_being_dealloced_not_returned_by_alloc
        .type           $__internal_0_$__cuda_sm10x_tcgen05_guardrail_trap_col_being_dealloced_not_returned_by_alloc,@function
        .size           $__internal_0_$__cuda_sm10x_tcgen05_guardrail_trap_col_being_dealloced_not_returned_by_alloc,($__internal_1_$__cuda_sm10x_tcgen05_guardrail_trap_phase_invalid_during_alloc - $__internal_0_$__cuda_sm10x_tcgen05_guardrail_trap_col_being_dealloced_not_returned_by_alloc)
$__internal_0_$__cuda_sm10x_tcgen05_guardrail_trap_col_being_dealloced_not_returned_by_alloc:
[----:B------:R-:W-:Y:S05]  /*5d80*/  BPT.TRAP 0x1 ;  /* 0x000000040000795c */ /* 0x000fea0000300000 */
[----:B------:R-:W-:-:S04]  /*5d90*/  MOV R3, 0x0 ;  /* 0x0000000000037802 */ /* 0x000fc80000000f00 */
[----:B------:R-:W-:Y:S05]  /*5da0*/  RET.REL.NODEC R2 `(attn_fwd) ;  /* 0xffffffa002947950 */ /* 0x000fea0003c3ffff */
        .weak           $__internal_1_$__cuda_sm10x_tcgen05_guardrail_trap_phase_invalid_during_alloc
        .type           $__internal_1_$__cuda_sm10x_tcgen05_guardrail_trap_phase_invalid_during_alloc,@function
        .size           $__internal_1_$__cuda_sm10x_tcgen05_guardrail_trap_phase_invalid_during_alloc,($__internal_2_$__cuda_sm10x_tcgen05_guardrail_trap_unallocated_columns_being_dealloced - $__internal_1_$__cuda_sm10x_tcgen05_guardrail_trap_phase_invalid_during_alloc)
$__internal_1_$__cuda_sm10x_tcgen05_guardrail_trap_phase_invalid_during_alloc:
[----:B------:R-:W-:Y:S05]  /*5db0*/  BPT.TRAP 0x1 ;  /* 0x000000040000795c */ /* 0x000fea0000300000 */
[----:B------:R-:W-:-:S04]  /*5dc0*/  IMAD.MOV.U32 R3, RZ, RZ, 0x0 ;  /* 0x00000000ff037424 */ /* 0x000fc800078e00ff */
[----:B------:R-:W-:Y:S05]  /*5dd0*/  RET.REL.NODEC R2 `(attn_fwd) ;  /* 0xffffffa002887950 */ /* 0x000fea0003c3ffff */
        .weak           $__internal_2_$__cuda_sm10x_tcgen05_guardrail_trap_unallocated_columns_being_dealloced
        .type           $__internal_2_$__cuda_sm10x_tcgen05_guardrail_trap_unallocated_columns_being_dealloced,@function
        .size           $__internal_2_$__cuda_sm10x_tcgen05_guardrail_trap_unallocated_columns_being_dealloced,(.L_x_28 - $__internal_2_$__cuda_sm10x_tcgen05_guardrail_trap_unallocated_columns_being_dealloced)
$__internal_2_$__cuda_sm10x_tcgen05_guardrail_trap_unallocated_columns_being_dealloced:
[----:B------:R-:W-:Y:S05]  /*5de0*/  BPT.TRAP 0x1 ;  /* 0x000000040000795c */ /* 0x000fea0000300000 */
[----:B------:R-:W-:-:S04]  /*5df0*/  HFMA2 R3, -RZ, RZ, 0, 0 ;  /* 0x00000000ff037431 */ /* 0x000fc800000001ff */
[----:B------:R-:W-:Y:S05]  /*5e00*/  RET.REL.NODEC R2 `(attn_fwd) ;  /* 0xffffffa0027c7950 */ /* 0x000fea0003c3ffff */
.L_x_25:
[----:B------:R-:W-:-:S00]  /*5e10*/  BRA `(.L_x_25) ;  /* 0xfffffffc00fc7947 */ /* 0x000fc0000383ffff */
[----:B------:R-:W-:-:S00]  /*5e20*/  NOP ;  /* 0x0000000000007918 */ /* 0x000fc00000000000 */
        /* <DEDUP_REMOVED lines=13> */
.L_x_28:


//--------------------- .nv.global.init           --------------------------
	.section	.nv.global.init,"aw",@progbits
.nv.global.init:
	.type		_$_str,@object
	.size		_$_str,(.L_3 - _$_str)
_$_str:
        /*0000*/ 	.byte	0x5f, 0x5f, 0x43, 0x55, 0x44, 0x41, 0x5f, 0x46, 0x54, 0x5a, 0x00
.L_3:


//--------------------- .nv.shared.attn_fwd       --------------------------
	.section	.nv.shared.attn_fwd,"aw",@nobits
	.sectionflags	@""
	.align	16
	.zero		1024


//--------------------- .nv.shared.reserved.0     --------------------------
	.section	.nv.shared.reserved.0,"aw",@nobits
	.align	8
	.weak		__nv_reservedSMEM_offset_0_alias
	.size		__nv_reservedSMEM_offset_0_alias, 0, 64
	.other		__nv_reservedSMEM_offset_0_alias,@"STO_CUDA_RESERVED_SHARED STV_DEFAULT"
__nv_reservedSMEM_offset_0_alias:
	.zero		0
.nv.shared.reserved.0:
	.zero		64
	.weak		__nv_reservedSMEM_allocation_phase
	.type		__nv_reservedSMEM_allocation_phase,@object
	.size		__nv_reservedSMEM_allocation_phase,(.L_0 - __nv_reservedSMEM_allocation_phase)
__nv_reservedSMEM_allocation_phase:
	.zero		1
.L_0:
	.zero		7
	.weak		__nv_reservedSMEM_devtool_atexit_pc
	.type		__nv_reservedSMEM_devtool_atexit_pc,@object
	.size		__nv_reservedSMEM_devtool_atexit_pc,(__nv_reservedSMEM_allocation_mask - __nv_reservedSMEM_devtool_atexit_pc)
__nv_reservedSMEM_devtool_atexit_pc:
	.zero		8
	.weak		__nv_reservedSMEM_allocation_mask
	.type		__nv_reservedSMEM_allocation_mask,@object
	.size		__nv_reservedSMEM_allocation_mask,(.L_2 - __nv_reservedSMEM_allocation_mask)
__nv_reservedSMEM_allocation_mask:
	.zero		4
.L_2:


//--------------------- .nv.constant0.attn_fwd    --------------------------
	.section	.nv.constant0.attn_fwd,"a",@progbits
	.sectionflags	@""
	.align	4
.nv.constant0.attn_fwd:
	.zero		1032


//--------------------- SYMBOLS --------------------------

	.type		.nv.reservedSmem.offset0,@object
	.size		.nv.reservedSmem.offset0,0x4
	.type		.nv.reservedSmem.cap,@object
	.size		.nv.reservedSmem.cap,0x4
